def attn_fwd(
    Q,
    K,
    V,
    Out,
    Lse,
    sm_scale,
    stride_qz,
    stride_qh,
    stride_qm,
    stride_qk,
    stride_kz,
    stride_kh,
    stride_kn,
    stride_kk,
    stride_vz,
    stride_vh,
    stride_vn,
    stride_vk,
    stride_oz,
    stride_oh,
    stride_om,
    stride_ok,
    seqlen_q,
    seqlen_k,
    BLOCK_M: tl.constexpr,
    BLOCK_N: tl.constexpr,
    HEAD_DIM: tl.constexpr,
    CAUSAL: tl.constexpr,
):
    start_m = tl.program_id(0)
    off_hz = tl.program_id(1)
    q_off = off_hz * stride_qh
    k_off = off_hz * stride_kh
    v_off = off_hz * stride_vh
    offs_m = start_m * BLOCK_M + tl.arange(0, BLOCK_M)
    offs_d = tl.arange(0, HEAD_DIM)
    offs_n = tl.arange(0, BLOCK_N)
    q_ptrs = Q + q_off + offs_m[:, None] * stride_qm + offs_d[None, :] * stride_qk
    k_ptrs = K + k_off + offs_d[:, None] * stride_kk + offs_n[None, :] * stride_kn
    v_ptrs = V + v_off + offs_n[:, None] * stride_vn + offs_d[None, :] * stride_vk
    m_i = tl.full([BLOCK_M], float("-inf"), dtype=tl.float32)
    l_i = tl.zeros([BLOCK_M], dtype=tl.float32) + 1.0
    acc = tl.zeros([BLOCK_M, HEAD_DIM], dtype=tl.float32)
    q = tl.load(q_ptrs)
    acc, l_i, m_i = _attn_fwd_inner(
        acc,
        l_i,
        m_i,
        q,
        k_ptrs,
        v_ptrs,
        sm_scale,
        stride_kn,
        stride_vn,
        start_m,
        seqlen_k,
        BLOCK_M,
        BLOCK_N,
        HEAD_DIM,
        CAUSAL,
    )
    acc = acc / l_i[:, None]
    lse = m_i + tl.math.log2(l_i) / 1.4426950408889634
    o_ptrs = (
        Out
        + off_hz * stride_oh
        + offs_m[:, None] * stride_om
        + offs_d[None, :] * stride_ok
    )
    tl.store(o_ptrs, acc.to(Out.dtype.element_ty))
    tl.store(Lse + off_hz * seqlen_q + offs_m, lse)

# config = {"BLOCK_M": 64, "BLOCK_N": 128, "HEAD_DIM": 64, "arch": "sm_100", "causal": true, "dtype": "fp8e4m3", "num_stages": 2, "num_warps": 4}
# arch = sm_100


// ===== COMPILED SASS (sm_100a) =====

	.target	sm_100a

	.elftype	@"ET_EXEC"


//--------------------- .note.nv.tkinfo           --------------------------
	.section	.note.nv.tkinfo,"",@"SHT_NOTE"
	.sectionflags	@"SHF_NOTE_NV_TKINFO"
	.tkinfo
        /*0018*/ 	.word	0x00000081
        /*0030*/ 	.string	""
        /*0030*/ 	.string	"ptxas-blackwell"
        /*0030*/ 	.string	"Cuda compilation tools, release 12.9, V12.9.86"
        /*0030*/ 	.string	"Build cuda_12.9.r12.9/compiler.36037853_0"
        /*0030*/ 	.string	"-v  -suppress-debug-info  -lineinfo  -arch sm_100a "



//--------------------- .note.nv.cuver            --------------------------
	.section	.note.nv.cuver,"",@"SHT_NOTE"
	.sectionflags	@"SHF_NOTE_NV_CUVER"
        /*0018*/ 	.short	0x0001
        /*001a*/ 	.short	0x0064
        /*001c*/ 	.short	0x0001
        /*001e*/ 	.short	0x0000
        /*0020*/ 	.short	0x0001
        /*0022*/ 	.short	0x0000


//--------------------- .nv.info                  --------------------------
	.section	.nv.info,"",@"SHT_CUDA_INFO"
	.align	4


	//----- nvinfo : EIATTR_REGCOUNT
	.align		4
        /*0000*/ 	.byte	0x04, 0x2f
        /*0002*/ 	.short	(.L_5 - .L_4)
	.align		4
.L_4:
        /*0004*/ 	.word	index@(attn_fwd)
        /*0008*/ 	.word	0x000000ff


	//----- nvinfo : EIATTR_FRAME_SIZE
	.align		4
.L_5:
        /*000c*/ 	.byte	0x04, 0x11
        /*000e*/ 	.short	(.L_7 - .L_6)
	.align		4
.L_6:
        /*0010*/ 	.word	index@($__internal_2_$__cuda_sm10x_tcgen05_guardrail_trap_unallocated_columns_being_dealloced)
        /*0014*/ 	.word	0x00000160


	//----- nvinfo : EIATTR_FRAME_SIZE
	.align		4
.L_7:
        /*0018*/ 	.byte	0x04, 0x11
        /*001a*/ 	.short	(.L_9 - .L_8)
	.align		4
.L_8:
        /*001c*/ 	.word	index@($__internal_1_$__cuda_sm10x_tcgen05_guardrail_trap_phase_invalid_during_alloc)
        /*0020*/ 	.word	0x00000160


	//----- nvinfo : EIATTR_FRAME_SIZE
	.align		4
.L_9:
        /*0024*/ 	.byte	0x04, 0x11
        /*0026*/ 	.short	(.L_11 - .L_10)
	.align		4
.L_10:
        /*0028*/ 	.word	index@($__internal_0_$__cuda_sm10x_tcgen05_guardrail_trap_col_being_dealloced_not_returned_by_alloc)
        /*002c*/ 	.word	0x00000160


	//----- nvinfo : EIATTR_FRAME_SIZE
	.align		4
.L_11:
        /*0030*/ 	.byte	0x04, 0x11
        /*0032*/ 	.short	(.L_13 - .L_12)
	.align		4
.L_12:
        /*0034*/ 	.word	index@(attn_fwd)
        /*0038*/ 	.word	0x00000160


	//----- nvinfo : EIATTR_MIN_STACK_SIZE
	.align		4
.L_13:
        /*003c*/ 	.byte	0x04, 0x12
        /*003e*/ 	.short	(.L_15 - .L_14)
	.align		4
.L_14:
        /*0040*/ 	.word	index@(attn_fwd)
        /*0044*/ 	.word	0x00000160
.L_15:


//--------------------- .nv.info.attn_fwd         --------------------------
	.section	.nv.info.attn_fwd,"",@"SHT_CUDA_INFO"
	.sectionflags	@""
	.align	4


	//----- nvinfo : EIATTR_CUDA_API_VERSION
	.align		4
        /*0000*/ 	.byte	0x04, 0x37
        /*0002*/ 	.short	(.L_17 - .L_16)
.L_16:
        /*0004*/ 	.word	0x00000081


	//----- nvinfo : EIATTR_KPARAM_INFO
	.align		4
.L_17:
        /*0008*/ 	.byte	0x04, 0x17
        /*000a*/ 	.short	(.L_19 - .L_18)
.L_18:
        /*000c*/ 	.word	0x00000000
        /*0010*/ 	.short	0x0019
        /*0012*/ 	.short	0x0080
        /*0014*/ 	.byte	0x00, 0xf4, 0x21, 0x00


	//----- nvinfo : EIATTR_KPARAM_INFO
	.align		4
.L_19:
        /*0018*/ 	.byte	0x04, 0x17
        /*001a*/ 	.short	(.L_21 - .L_20)
.L_20:
        /*001c*/ 	.word	0x00000000
        /*0020*/ 	.short	0x0018
        /*0022*/ 	.short	0x0078
        /*0024*/ 	.byte	0x00, 0xf4, 0x21, 0x00


	//----- nvinfo : EIATTR_KPARAM_INFO
	.align		4
.L_21:
        /*0028*/ 	.byte	0x04, 0x17
        /*002a*/ 	.short	(.L_23 - .L_22)
.L_22:
        /*002c*/ 	.word	0x00000000
        /*0030*/ 	.short	0x0017
        /*0032*/ 	.short	0x0070
        /*0034*/ 	.byte	0x00, 0xf0, 0x11, 0x00


	//----- nvinfo : EIATTR_KPARAM_INFO
	.align		4
.L_23:
        /*0038*/ 	.byte	0x04, 0x17
        /*003a*/ 	.short	(.L_25 - .L_24)
.L_24:
        /*003c*/ 	.word	0x00000000
        /*0040*/ 	.short	0x0016
        /*0042*/ 	.short	0x006c
        /*0044*/ 	.byte	0x00, 0xf0, 0x11, 0x00


	//----- nvinfo : EIATTR_KPARAM_INFO
	.align		4
.L_25:
        /*0048*/ 	.byte	0x04, 0x17
        /*004a*/ 	.short	(.L_27 - .L_26)
.L_26:
        /*004c*/ 	.word	0x00000000
        /*0050*/ 	.short	0x0015
        /*0052*/ 	.short	0x0068
        /*0054*/ 	.byte	0x00, 0xf0, 0x11, 0x00


	//----- nvinfo : EIATTR_KPARAM_INFO
	.align		4
.L_27:
        /*0058*/ 	.byte	0x04, 0x17
        /*005a*/ 	.short	(.L_29 - .L_28)
.L_28:
        /*005c*/ 	.word	0x00000000
        /*0060*/ 	.short	0x0014
        /*0062*/ 	.short	0x0064
        /*0064*/ 	.byte	0x00, 0xf0, 0x11, 0x00


	//----- nvinfo : EIATTR_KPARAM_INFO
	.align		4
.L_29:
        /*0068*/ 	.byte	0x04, 0x17
        /*006a*/ 	.short	(.L_31 - .L_30)
.L_30:
        /*006c*/ 	.word	0x00000000
        /*0070*/ 	.short	0x0013
        /*0072*/ 	.short	0x0060
        /*0074*/ 	.byte	0x00, 0xf0, 0x11, 0x00


	//----- nvinfo : EIATTR_KPARAM_INFO
	.align		4
.L_31:
        /*0078*/ 	.byte	0x04, 0x17
        /*007a*/ 	.short	(.L_33 - .L_32)
.L_32:
        /*007c*/ 	.word	0x00000000
        /*0080*/ 	.short	0x0012
        /*0082*/ 	.short	0x005c
        /*0084*/ 	.byte	0x00, 0xf0, 0x11, 0x00


	//----- nvinfo : EIATTR_KPARAM_INFO
	.align		4
.L_33:
        /*0088*/ 	.byte	0x04, 0x17
        /*008a*/ 	.short	(.L_35 - .L_34)
.L_34:
        /*008c*/ 	.word	0x00000000
        /*0090*/ 	.short	0x0011
        /*0092*/ 	.short	0x0058
        /*0094*/ 	.byte	0x00, 0xf0, 0x11, 0x00


	//----- nvinfo : EIATTR_KPARAM_INFO
	.align		4
.L_35:
        /*0098*/ 	.byte	0x04, 0x17
        /*009a*/ 	.short	(.L_37 - .L_36)
.L_36:
        /*009c*/ 	.word	0x00000000
        /*00a0*/ 	.short	0x0010
        /*00a2*/ 	.short	0x0054
        /*00a4*/ 	.byte	0x00, 0xf0, 0x11, 0x00


	//----- nvinfo : EIATTR_KPARAM_INFO
	.align		4
.L_37:
        /*00a8*/ 	.byte	0x04, 0x17
        /*00aa*/ 	.short	(.L_39 - .L_38)
.L_38:
        /*00ac*/ 	.word	0x00000000
        /*00b0*/ 	.short	0x000f
        /*00b2*/ 	.short	0x0050
        /*00b4*/ 	.byte	0x00, 0xf0, 0x11, 0x00


	//----- nvinfo : EIATTR_KPARAM_INFO
	.align		4
.L_39:
        /*00b8*/ 	.byte	0x04, 0x17
        /*00ba*/ 	.short	(.L_41 - .L_40)
.L_40:
        /*00bc*/ 	.word	0x00000000
        /*00c0*/ 	.short	0x000e
        /*00c2*/ 	.short	0x004c
        /*00c4*/ 	.byte	0x00, 0xf0, 0x11, 0x00


	//----- nvinfo : EIATTR_KPARAM_INFO
	.align		4
.L_41:
        /*00c8*/ 	.byte	0x04, 0x17
        /*00ca*/ 	.short	(.L_43 - .L_42)
.L_42:
        /*00cc*/ 	.word	0x00000000
        /*00d0*/ 	.short	0x000d
        /*00d2*/ 	.short	0x0048
        /*00d4*/ 	.byte	0x00, 0xf0, 0x11, 0x00


	//----- nvinfo : EIATTR_KPARAM_INFO
	.align		4
.L_43:
        /*00d8*/ 	.byte	0x04, 0x17
        /*00da*/ 	.short	(.L_45 - .L_44)
.L_44:
        /*00dc*/ 	.word	0x00000000
        /*00e0*/ 	.short	0x000c
        /*00e2*/ 	.short	0x0044
        /*00e4*/ 	.byte	0x00, 0xf0, 0x11, 0x00


	//----- nvinfo : EIATTR_KPARAM_INFO
	.align		4
.L_45:
        /*00e8*/ 	.byte	0x04, 0x17
        /*00ea*/ 	.short	(.L_47 - .L_46)
.L_46:
        /*00ec*/ 	.word	0x00000000
        /*00f0*/ 	.short	0x000b
        /*00f2*/ 	.short	0x0040
        /*00f4*/ 	.byte	0x00, 0xf0, 0x11, 0x00


	//----- nvinfo : EIATTR_KPARAM_INFO
	.align		4
.L_47:
        /*00f8*/ 	.byte	0x04, 0x17
        /*00fa*/ 	.short	(.L_49 - .L_48)
.L_48:
        /*00fc*/ 	.word	0x00000000
        /*0100*/ 	.short	0x000a
        /*0102*/ 	.short	0x003c
        /*0104*/ 	.byte	0x00, 0xf0, 0x11, 0x00


	//----- nvinfo : EIATTR_KPARAM_INFO
	.align		4
.L_49:
        /*0108*/ 	.byte	0x04, 0x17
        /*010a*/ 	.short	(.L_51 - .L_50)
.L_50:
        /*010c*/ 	.word	0x00000000
        /*0110*/ 	.short	0x0009
        /*0112*/ 	.short	0x0038
        /*0114*/ 	.byte	0x00, 0xf0, 0x11, 0x00


	//----- nvinfo : EIATTR_KPARAM_INFO
	.align		4
.L_51:
        /*0118*/ 	.byte	0x04, 0x17
        /*011a*/ 	.short	(.L_53 - .L_52)
.L_52:
        /*011c*/ 	.word	0x00000000
        /*0120*/ 	.short	0x0008
        /*0122*/ 	.short	0x0034
        /*0124*/ 	.byte	0x00, 0xf0, 0x11, 0x00


	//----- nvinfo : EIATTR_KPARAM_INFO
	.align		4
.L_53:
        /*0128*/ 	.byte	0x04, 0x17
        /*012a*/ 	.short	(.L_55 - .L_54)
.L_54:
        /*012c*/ 	.word	0x00000000
        /*0130*/ 	.short	0x0007
        /*0132*/ 	.short	0x0030
        /*0134*/ 	.byte	0x00, 0xf0, 0x11, 0x00


	//----- nvinfo : EIATTR_KPARAM_INFO
	.align		4
.L_55:
        /*0138*/ 	.byte	0x04, 0x17
        /*013a*/ 	.short	(.L_57 - .L_56)
.L_56:
        /*013c*/ 	.word	0x00000000
        /*0140*/ 	.short	0x0006
        /*0142*/ 	.short	0x002c
        /*0144*/ 	.byte	0x00, 0xf0, 0x11, 0x00


	//----- nvinfo : EIATTR_KPARAM_INFO
	.align		4
.L_57:
        /*0148*/ 	.byte	0x04, 0x17
        /*014a*/ 	.short	(.L_59 - .L_58)
.L_58:
        /*014c*/ 	.word	0x00000000
        /*0150*/ 	.short	0x0005
        /*0152*/ 	.short	0x0028
        /*0154*/ 	.byte	0x00, 0xf0, 0x11, 0x00


	//----- nvinfo : EIATTR_KPARAM_INFO
	.align		4
.L_59:
        /*0158*/ 	.byte	0x04, 0x17
        /*015a*/ 	.short	(.L_61 - .L_60)
.L_60:
        /*015c*/ 	.word	0x00000000
        /*0160*/ 	.short	0x0004
        /*0162*/ 	.short	0x0020
        /*0164*/ 	.byte	0x00, 0xf4, 0x21, 0x00


	//----- nvinfo : EIATTR_KPARAM_INFO
	.align		4
.L_61:
        /*0168*/ 	.byte	0x04, 0x17
        /*016a*/ 	.short	(.L_63 - .L_62)
.L_62:
        /*016c*/ 	.word	0x00000000
        /*0170*/ 	.short	0x0003
        /*0172*/ 	.short	0x0018
        /*0174*/ 	.byte	0x00, 0xf4, 0x21, 0x00


	//----- nvinfo : EIATTR_KPARAM_INFO
	.align		4
.L_63:
        /*0178*/ 	.byte	0x04, 0x17
        /*017a*/ 	.short	(.L_65 - .L_64)
.L_64:
        /*017c*/ 	.word	0x00000000
        /*0180*/ 	.short	0x0002
        /*0182*/ 	.short	0x0010
        /*0184*/ 	.byte	0x00, 0xf4, 0x21, 0x00


	//----- nvinfo : EIATTR_KPARAM_INFO
	.align		4
.L_65:
        /*0188*/ 	.byte	0x04, 0x17
        /*018a*/ 	.short	(.L_67 - .L_66)
.L_66:
        /*018c*/ 	.word	0x00000000
        /*0190*/ 	.short	0x0001
        /*0192*/ 	.short	0x0008
        /*0194*/ 	.byte	0x00, 0xf4, 0x21, 0x00


	//----- nvinfo : EIATTR_KPARAM_INFO
	.align		4
.L_67:
        /*0198*/ 	.byte	0x04, 0x17
        /*019a*/ 	.short	(.L_69 - .L_68)
.L_68:
        /*019c*/ 	.word	0x00000000
        /*01a0*/ 	.short	0x0000
        /*01a2*/ 	.short	0x0000
        /*01a4*/ 	.byte	0x00, 0xf4, 0x21, 0x00


	//----- nvinfo : EIATTR_AT_ENTRY_FRAGMENTS
	.align		4
.L_69:
        /*01a8*/ 	.byte	0x04, 0x4f
        /*01aa*/ 	.short	(.L_71 - .L_70)


	//   ....[0]....
.L_70:
        /*01ac*/ 	.word	0x00000004


	//----- nvinfo : EIATTR_RESERVED_SMEM_USED
	.align		4
.L_71:
        /*01b0*/ 	.byte	0x01, 0x41
	.zero		2


	//----- nvinfo : EIATTR_SPARSE_MMA_MASK
	.align		4
        /*01b4*/ 	.byte	0x03, 0x50
        /*01b6*/ 	.short	0x0000


	//----- nvinfo : EIATTR_TCGEN05_1CTA_USED
	.align		4
        /*01b8*/ 	.byte	0x01, 0x51
	.zero		2


	//----- nvinfo : EIATTR_MAXREG_COUNT
	.align		4
        /*01bc*/ 	.byte	0x03, 0x1b
        /*01be*/ 	.short	0x00ff


	//----- nvinfo : EIATTR_NUM_BARRIERS
	.align		4
        /*01c0*/ 	.byte	0x02, 0x4c
        /*01c2*/ 	.byte	0x01
	.zero		1


	//----- nvinfo : EIATTR_ANNOTATIONS
	.align		4
        /*01c4*/ 	.byte	0x04, 0x55
        /*01c6*/ 	.short	(.L_73 - .L_72)


	//   ....[0]....
.L_72:
        /*01c8*/ 	.word	0x00000001
        /*01cc*/ 	.byte	0x70, 0x15, 0x00, 0x00, 0x01, 0x00, 0x00, 0x00, 0xb0, 0x15, 0x00, 0x00, 0x01, 0x00, 0x00, 0x00
        /* <DEDUP_REMOVED lines=44> */
        /*049c*/ 	.byte	0x70, 0xd4, 0x00, 0x00, 0x01, 0x00, 0x00, 0x00, 0xc0, 0xd4, 0x00, 0x00


	//----- nvinfo : EIATTR_INT_WARP_WIDE_INSTR_OFFSETS
	.align		4
.L_73:
        /*04a8*/ 	.byte	0x04, 0x31
        /*04aa*/ 	.short	(.L_75 - .L_74)


	//   ....[0]....
.L_74:
        /*04ac*/ 	.word	0x00001e70


	//   ....[1]....
        /*04b0*/ 	.word	0x00001e80


	//   ....[2]....
        /*04b4*/ 	.word	0x000028f0


	//   ....[3]....
        /*04b8*/ 	.word	0x00002ca0


	//   ....[4]....
        /*04bc*/ 	.word	0x00008ce0


	//   ....[5]....
        /*04c0*/ 	.word	0x0000f2b0


	//   ....[6]....
        /*04c4*/ 	.word	0x0000f300


	//----- nvinfo : EIATTR_COOP_GROUP_MASK_REGIDS
	.align		4
.L_75:
        /*04c8*/ 	.byte	0x04, 0x29
        /*04ca*/ 	.short	(.L_77 - .L_76)


	//   ....[0]....
.L_76:
        /*04cc*/ 	.word	0xffffffff


	//   ....[1]....
        /*04d0*/ 	.word	0xffffffff


	//   ....[2]....
        /*04d4*/ 	.word	0xffffffff


	//   ....[3]....
        /*04d8*/ 	.word	0xffffffff


	//   ....[4]....
        /*04dc*/ 	.word	0xffffffff


	//   ....[5]....
        /*04e0*/ 	.word	0xffffffff


	//   ....[6]....
        /*04e4*/ 	.word	0xffffffff


	//   ....[7]....
        /*04e8*/ 	.word	0xffffffff


	//----- nvinfo : EIATTR_COOP_GROUP_INSTR_OFFSETS
	.align		4
.L_77:
        /*04ec*/ 	.byte	0x04, 0x28
        /*04ee*/ 	.short	(.L_79 - .L_78)


	//   ....[0]....
.L_78:
        /*04f0*/ 	.word	0x00000070


	//   ....[1]....
        /*04f4*/ 	.word	0x00000330


	//   ....[2]....
        /*04f8*/ 	.word	0x00005070


	//   ....[3]....
        /*04fc*/ 	.word	0x000072a0


	//   ....[4]....
        /*0500*/ 	.word	0x0000a7a0


	//   ....[5]....
        /*0504*/ 	.word	0x0000b850


	//   ....[6]....
        /*0508*/ 	.word	0x0000f140


	//   ....[7]....
        /*050c*/ 	.word	0x0000f3b0


	//----- nvinfo : EIATTR_VRC_CTA_INIT_COUNT
	.align		4
.L_79:
        /*0510*/ 	.byte	0x02, 0x4a
        /*0512*/ 	.byte	0x80
	.zero		1


	//----- nvinfo : EIATTR_MBARRIER_INSTR_OFFSETS
	.align		4
        /*0514*/ 	.byte	0x04, 0x39
        /*0516*/ 	.short	(.L_81 - .L_80)


	//   ....[0]....
.L_80:
        /*0518*/ 	.word	0x000020e0
        /*051c*/ 	.word	0x000000ff
        /*0520*/ 	.word	0x00000000
        /*0524*/ 	.short	0x0100
        /*0526*/ 	.byte	0x0f
	.zero		1


	//   ....[1]....
        /*0528*/ 	.word	0x00002900
        /*052c*/ 	.word	0x000000ff
        /*0530*/ 	.word	0x00009008
        /*0534*/ 	.short	0x0100
        /*0536*/ 	.byte	0x0b
	.zero		1


	//   ....[2]....
        /*0538*/ 	.word	0x00002e80
        /*053c*/ 	.word	0x000000ff
        /*0540*/ 	.word	0x00004000
        /*0544*/ 	.short	0x0100
        /*0546*/ 	.byte	0x0b
	.zero		1


	//   ....[3]....
        /*0548*/ 	.word	0x000030b0
        /*054c*/ 	.word	0x000000ff
        /*0550*/ 	.word	0x00004000
        /*0554*/ 	.short	0x010a
        /*0556*/ 	.byte	0x0b
	.zero		1


	//   ....[4]....
        /*0558*/ 	.word	0x00003930
        /*055c*/ 	.word	0x000000ff
        /*0560*/ 	.word	0x00004000
        /*0564*/ 	.short	0x0108
        /*0566*/ 	.byte	0x0b
	.zero		1


	//   ....[5]....
        /*0568*/ 	.word	0x00008ed0
        /*056c*/ 	.word	0x000000ff
        /*0570*/ 	.word	0x00009010
        /*0574*/ 	.short	0x0100
        /*0576*/ 	.byte	0x0b
	.zero		1


	//   ....[6]....
        /*0578*/ 	.word	0x00009190
        /*057c*/ 	.word	0x000000ff
        /*0580*/ 	.word	0x00009010
        /*0584*/ 	.short	0x010a
        /*0586*/ 	.byte	0x0b
	.zero		1


	//   ....[7]....
        /*0588*/ 	.word	0x00009510
        /*058c*/ 	.word	0x000000ff
        /*0590*/ 	.word	0x00009010
        /*0594*/ 	.short	0x0108
        /*0596*/ 	.byte	0x0b
	.zero		1


	//   ....[8]....
        /*0598*/ 	.word	0x0000b1e0
        /*059c*/ 	.word	0x000000ff
        /*05a0*/ 	.word	0x00000000
        /*05a4*/ 	.short	0x010a
        /*05a6*/ 	.byte	0x0f
	.zero		1


	//   ....[9]....
        /*05a8*/ 	.word	0x0000d580
        /*05ac*/ 	.word	0x000000ff
        /*05b0*/ 	.word	0x00000000
        /*05b4*/ 	.short	0x010a
        /*05b6*/ 	.byte	0x0f
	.zero		1


	//   ....[10]....
        /*05b8*/ 	.word	0x0000d690
        /*05bc*/ 	.word	0x000000ff
        /*05c0*/ 	.word	0x00009000
        /*05c4*/ 	.short	0x0108
        /*05c6*/ 	.byte	0x0b
	.zero		1


	//   ....[11]....
        /*05c8*/ 	.word	0x0000d790
        /*05cc*/ 	.word	0x000000ff
        /*05d0*/ 	.word	0x00009008
        /*05d4*/ 	.short	0x0108
        /*05d6*/ 	.byte	0x0b
	.zero		1


	//   ....[12]....
        /*05d8*/ 	.word	0x0000f3d0
        /*05dc*/ 	.word	0x000000ff
        /*05e0*/ 	.word	0x00004000
        /*05e4*/ 	.short	0x010a
        /*05e6*/ 	.byte	0x0b
	.zero		1


	//   ....[13]....
        /*05e8*/ 	.word	0x0000f400
        /*05ec*/ 	.word	0x000000ff
        /*05f0*/ 	.word	0x00009010
        /*05f4*/ 	.short	0x010a
        /*05f6*/ 	.byte	0x0b
	.zero		1


	//   ....[14]....
        /*05f8*/ 	.word	0x0000f440
        /*05fc*/ 	.word	0x000000ff
        /*0600*/ 	.word	0x00000000
        /*0604*/ 	.short	0x010a
        /*0606*/ 	.byte	0x0f
	.zero		1


	//   ....[15]....
        /*0608*/ 	.word	0x0000f470
        /*060c*/ 	.word	0x000000ff
        /*0610*/ 	.word	0x00000000
        /*0614*/ 	.short	0x010a
        /*0616*/ 	.byte	0x0f
	.zero		1


	//----- nvinfo : EIATTR_NUM_MBARRIERS
	.align		4
.L_81:
        /*0618*/ 	.byte	0x03, 0x38
        /*061a*/ 	.short	0xffff


	//----- nvinfo : EIATTR_EXIT_INSTR_OFFSETS
	.align		4
        /*061c*/ 	.byte	0x04, 0x1c
        /*061e*/ 	.short	(.L_83 - .L_82)


	//   ....[0]....
.L_82:
        /*0620*/ 	.word	0x0000f3c0


	//----- nvinfo : EIATTR_REQNTID
	.align		4
.L_83:
        /*0624*/ 	.byte	0x04, 0x10
        /*0626*/ 	.short	(.L_85 - .L_84)
.L_84:
        /*0628*/ 	.word	0x00000080
        /*062c*/ 	.word	0x00000001
        /*0630*/ 	.word	0x00000001


	//----- nvinfo : EIATTR_CRS_STACK_SIZE
	.align		4
.L_85:
        /*0634*/ 	.byte	0x04, 0x1e
        /*0636*/ 	.short	(.L_87 - .L_86)
.L_86:
        /*0638*/ 	.word	0x00000000


	//----- nvinfo : EIATTR_CBANK_PARAM_SIZE
	.align		4
.L_87:
        /*063c*/ 	.byte	0x03, 0x19
        /*063e*/ 	.short	0x0088


	//----- nvinfo : EIATTR_PARAM_CBANK
	.align		4
        /*0640*/ 	.byte	0x04, 0x0a
        /*0642*/ 	.short	(.L_89 - .L_88)
	.align		4
.L_88:
        /*0644*/ 	.word	index@(.nv.constant0.attn_fwd)
        /*0648*/ 	.short	0x0380
        /*064a*/ 	.short	0x0088


	//----- nvinfo : EIATTR_SW_WAR
	.align		4
.L_89:
        /*064c*/ 	.byte	0x04, 0x36
        /*064e*/ 	.short	(.L_91 - .L_90)
.L_90:
        /*0650*/ 	.word	0x00000008
.L_91:


//--------------------- .nv.compat                --------------------------
	.section	.nv.compat,"",@"SHT_CUDA_COMPAT_INFO"
	.align	4
        /*0000*/ 	.byte	0x02, 0x02, 0x02, 0x00, 0x02, 0x05, 0x05, 0x00, 0x02, 0x03, 0x00, 0x00, 0x02, 0x06, 0x01, 0x00


//--------------------- .nv.callgraph             --------------------------
	.section	.nv.callgraph,"",@"SHT_CUDA_CALLGRAPH"
	.align	4
	.sectionentsize	8
	.align		4
        /*0000*/ 	.word	0x00000000
	.align		4
        /*0004*/ 	.word	0xffffffff
	.align		4
        /*0008*/ 	.word	0x00000000
	.align		4
        /*000c*/ 	.word	0xfffffffe
	.align		4
        /*0010*/ 	.word	0x00000000
	.align		4
        /*0014*/ 	.word	0xfffffffd
	.align		4
        /*0018*/ 	.word	0x00000000
	.align		4
        /*001c*/ 	.word	0xfffffffc


//--------------------- .nv.constant4             --------------------------
	.section	.nv.constant4,"a",@progbits
	.align	8
	.align		8
.nv.constant4:
        /*0000*/ 	.dword	_$_str


//--------------------- .text.attn_fwd            --------------------------
	.section	.text.attn_fwd,"ax",@progbits
	.align	128
        .global         attn_fwd
        .type           attn_fwd,@function
        .size           attn_fwd,(.L_x_27 - attn_fwd)
        .other          attn_fwd,@"STO_CUDA_ENTRY STV_DEFAULT"
attn_fwd:
.text.attn_fwd:
[----:B------:R-:W0:Y:S01]  /*0000*/  LDC R1, c[0x0][0x37c] ;  /* 0x0000df00ff017b82 */ /* 0x000e220000000800 */
[----:B------:R-:W1:Y:S01]  /*0010*/  S2R R0, SR_TID.X ;  /* 0x0000000000007919 */ /* 0x000e620000002100 */
[----:B0-----:R-:W-:Y:S01]  /*0020*/  VIADD R1, R1, 0xfffffea0 ;  /* 0xfffffea001017836 */ /* 0x001fe20000000000 */
[----:B-1----:R-:W-:-:S13]  /*0030*/  ISETP.GE.U32.AND P0, PT, R0, 0x20, PT ;  /* 0x000000200000780c */ /* 0x002fda0003f06070 */
[----:B------:R-:W-:Y:S02]  /*0040*/  VOTEU.ANY UP1, P0 ;  /* 0x0000000000ff7886 */ /* 0x000fe40000020100 */
[----:B------:R-:W-:Y:S05]  /*0050*/  BRA.U UP1, `(.L_x_0) ;  /* 0x0000000101b87547 */ /* 0x000fea000b800000 */
[----:B------:R-:W0:Y:S01]  /*0060*/  S2UR UR6, SR_CgaCtaId ;  /* 0x00000000000679c3 */ /* 0x000e220000008800 */
[----:B------:R-:W-:Y:S01]  /*0070*/  NOP ;  /* 0x0000000000007918 */ /* 0x000fe20000000000 */
[----:B------:R-:W-:Y:S02]  /*0080*/  UMOV UR4, 0x40 ;  /* 0x0000004000047882 */ /* 0x000fe40000000000 */
[----:B0-----:R-:W-:-:S09]  /*0090*/  ULEA UR4, UR6, UR4, 0x18 ;  /* 0x0000000406047291 */ /* 0x001fd2000f8ec0ff */
[----:B------:R-:W0:Y:S01]  /*00a0*/  LDS.U8 R0, [UR4] ;  /* 0x00000004ff007984 */ /* 0x000e220008000000 */
[----:B------:R-:W-:Y:S02]  /*00b0*/  UMOV UR4, 0x400 ;  /* 0x0000040000047882 */ /* 0x000fe40000000000 */
[----:B------:R-:W-:Y:S01]  /*00c0*/  ULEA UR4, UR6, UR4, 0x18 ;  /* 0x0000000406047291 */ /* 0x000fe2000f8ec0ff */
[----:B0-----:R-:W-:-:S13]  /*00d0*/  ISETP.NE.AND P0, PT, R0, RZ, PT ;  /* 0x000000ff0000720c */ /* 0x001fda0003f05270 */
[----:B------:R-:W-:Y:S05]  /*00e0*/  @P0 BRA `(.L_x_1) ;  /* 0x00000000007c0947 */ /* 0x000fea0003800000 */
[----:B------:R-:W-:-:S13]  /*00f0*/  ELECT P0, URZ, PT ;  /* 0x0000000000ff782f */ /* 0x000fda0003800000 */
[----:B------:R-:W-:Y:S05]  /*0100*/  @!P0 BRA `(.L_x_2) ;  /* 0x0000000000848947 */ /* 0x000fea0003800000 */
[----:B------:R-:W-:Y:S01]  /*0110*/  UMOV UR5, 0x4 ;  /* 0x0000000400057882 */ /* 0x000fe20000000000 */
[----:B------:R-:W-:Y:S02]  /*0120*/  IMAD.MOV.U32 R4, RZ, RZ, 0x1 ;  /* 0x00000001ff047424 */ /* 0x000fe400078e00ff */
[----:B------:R-:W-:Y:S02]  /*0130*/  IMAD.MOV.U32 R5, RZ, RZ, 0xf ;  /* 0x0000000fff057424 */ /* 0x000fe400078e00ff */
[----:B------:R-:W-:Y:S04]  /*0140*/  DEPBAR.LE SB0, 0x36 ;  /* 0x00008d800000791a */ /* 0x000fe80000000000 */
[----:B------:R-:W0:Y:S02]  /*0150*/  UTCATOMSWS.FIND_AND_SET.ALIGN UP0, UR5, UR5 ;  /* 0x00000005000575e3 */ /* 0x000e240008000800 */
[----:B0-----:R-:W-:-:S04]  /*0160*/  PLOP3.LUT P0, PT, PT, PT, UP0, 0x80, 0x8 ;  /* 0x000000000008781c */ /* 0x001fc80003f0f008 */
[----:B------:R-:W-:-:S04]  /*0170*/  SEL R0, RZ, 0xffffffff, !P0 ;  /* 0xffffffffff007807 */ /* 0x000fc80004000000 */
[----:B------:R-:W-:Y:S01]  /*0180*/  ISETP.NE.AND P0, PT, R0, RZ, PT ;  /* 0x000000ff0000720c */ /* 0x000fe20003f05270 */
[----:B------:R-:W-:-:S12]  /*0190*/  IMAD.U32 R0, RZ, RZ, UR5 ;  /* 0x00000005ff007e24 */ /* 0x000fd8000f8e00ff */
[----:B------:R-:W-:Y:S05]  /*01a0*/  @P0 BRA `(.L_x_3) ;  /* 0x0000000000240947 */ /* 0x000fea0003800000 */
.L_x_4:
[----:B------:R-:W-:Y:S05]  /*01b0*/  NANOSLEEP 0x64 ;  /* 0x000000640000795d */ /* 0x000fea0003800000 */
[----:B------:R-:W-:-:S05]  /*01c0*/  UMOV UR5, 0x4 ;  /* 0x0000000400057882 */ /* 0x000fca0000000000 */
[----:B------:R-:W-:Y:S04]  /*01d0*/  DEPBAR.LE SB0, 0x36 ;  /* 0x00008d800000791a */ /* 0x000fe80000000000 */
[----:B------:R-:W0:Y:S02]  /*01e0*/  UTCATOMSWS.FIND_AND_SET.ALIGN UP0, UR5, UR5 ;  /* 0x00000005000575e3 */ /* 0x000e240008000800 */
[----:B0-----:R-:W-:-:S04]  /*01f0*/  PLOP3.LUT P0, PT, PT, PT, UP0, 0x80, 0x8 ;  /* 0x000000000008781c */ /* 0x001fc80003f0f008 */
[----:B------:R-:W-:-:S04]  /*0200*/  SEL R0, RZ, 0xffffffff, !P0 ;  /* 0xffffffffff007807 */ /* 0x000fc80004000000 */
[----:B------:R-:W-:Y:S01]  /*0210*/  ISETP.NE.AND P0, PT, R0, RZ, PT ;  /* 0x000000ff0000720c */ /* 0x000fe20003f05270 */
[----:B------:R-:W-:-:S12]  /*0220*/  IMAD.U32 R0, RZ, RZ, UR5 ;  /* 0x00000005ff007e24 */ /* 0x000fd8000f8e00ff */
[----:B------:R-:W-:Y:S05]  /*0230*/  @!P0 BRA `(.L_x_4) ;  /* 0xfffffffc00dc8947 */ /* 0x000fea000383ffff */
.L_x_3:
[C---:B------:R-:W-:Y:S01]  /*0240*/  VIADD R3, R0.reuse, 0x10 ;  /* 0x0000001000037836 */ /* 0x040fe20000000000 */
[----:B------:R-:W-:Y:S01]  /*0250*/  UMOV UR5, 0x50 ;  /* 0x0000005000057882 */ /* 0x000fe20000000000 */
[----:B------:R-:W-:Y:S01]  /*0260*/  SHF.L.U32 R2, R5, R0, RZ ;  /* 0x0000000005027219 */ /* 0x000fe200000006ff */
[----:B------:R-:W-:Y:S01]  /*0270*/  ULEA UR5, UR6, UR5, 0x18 ;  /* 0x0000000506057291 */ /* 0x000fe2000f8ec0ff */
[----:B------:R-:W-:Y:S01]  /*0280*/  IMAD.SHL.U32 R0, R0, 0x20, RZ ;  /* 0x0000002000007824 */ /* 0x000fe200078e00ff */
[----:B------:R-:W-:-:S04]  /*0290*/  SHF.L.U32 R3, R4, R3, RZ ;  /* 0x0000000304037219 */ /* 0x000fc800000006ff */
[----:B------:R-:W-:-:S05]  /*02a0*/  LOP3.LUT R2, R3, R2, RZ, 0xfc, !PT ;  /* 0x0000000203027212 */ /* 0x000fca00078efcff */
[----:B------:R0:W-:Y:S04]  /*02b0*/  ATOMS.OR RZ, [UR5], R2 ;  /* 0x00000002ffff798c */ /* 0x0001e8000b000005 */
[----:B------:R0:W-:Y:S01]  /*02c0*/  STS [UR4], R0 ;  /* 0x00000000ff007988 */ /* 0x0001e20008000804 */
[----:B------:R-:W-:Y:S05]  /*02d0*/  BRA `(.L_x_2) ;  /* 0x0000000000107947 */ /* 0x000fea0003800000 */
.L_x_1:
[----:B------:R-:W-:Y:S01]  /*02e0*/  IMAD.MOV.U32 R0, RZ, RZ, -0x1 ;  /* 0xffffffffff007424 */ /* 0x000fe200078e00ff */
[----:B------:R-:W-:-:S04]  /*02f0*/  MOV R2, 0x320 ;  /* 0x0000032000027802 */ /* 0x000fc80000000f00 */
[----:B------:R0:W-:Y:S03]  /*0300*/  STS [UR4], R0 ;  /* 0x00000000ff007988 */ /* 0x0001e60008000804 */
[----:B0-----:R-:W-:Y:S05]  /*0310*/  CALL.REL.NOINC `($__internal_1_$__cuda_sm10x_tcgen05_guardrail_trap_phase_invalid_during_alloc) ;  /* 0x000000f0006c7944 */ /* 0x001fea0003c00000 */
.L_x_2:
[----:B------:R-:W-:Y:S05]  /*0320*/  WARPSYNC.ALL ;  /* 0x0000000000007948 */ /* 0x000fea0003800000 */
[----:B------:R-:W-:Y:S01]  /*0330*/  NOP ;  /* 0x0000000000007918 */ /* 0x000fe20000000000 */
.L_x_0:
[----:B------:R-:W1:Y:S01]  /*0340*/  S2UR UR22, SR_CTAID.X ;  /* 0x00000000001679c3 */ /* 0x000e620000002500 */
[----:B------:R-:W2:Y:S01]  /*0350*/  S2R R73, SR_TID.X ;  /* 0x0000000000497919 */ /* 0x000ea20000002100 */
[----:B------:R-:W3:Y:S01]  /*0360*/  LDCU.64 UR4, c[0x0][0x3b0] ;  /* 0x00007600ff0477ac */ /* 0x000ee20008000a00 */
[----:B------:R-:W-:Y:S01]  /*0370*/  UMOV UR11, 0x400 ;  /* 0x00000400000b7882 */ /* 0x000fe20000000000 */
[----:B------:R-:W4:Y:S04]  /*0380*/  LDCU.64 UR26, c[0x0][0x358] ;  /* 0x00006b00ff1a77ac */ /* 0x000f280008000a00 */
[----:B------:R-:W0:Y:S08]  /*0390*/  S2UR UR6, SR_CgaCtaId ;  /* 0x00000000000679c3 */ /* 0x000e300000008800 */
[----:B------:R-:W3:Y:S08]  /*03a0*/  S2UR UR10, SR_CTAID.Y ;  /* 0x00000000000a79c3 */ /* 0x000ef00000002600 */
[----:B------:R-:W4:Y:S01]  /*03b0*/  LDC R49, c[0x0][0x3b8] ;  /* 0x0000ee00ff317b82 */ /* 0x000f220000000800 */
[----:B-1----:R-:W-:-:S06]  /*03c0*/  USHF.L.U32 UR22, UR22, 0x6, URZ ;  /* 0x0000000616167899 */ /* 0x002fcc00080006ff */
[----:B0-----:R-:W-:Y:S01]  /*03d0*/  IMAD.U32 R0, RZ, RZ, UR22 ;  /* 0x00000016ff007e24 */ /* 0x001fe2000f8e00ff */
[----:B------:R-:W0:Y:S01]  /*03e0*/  LDC.64 R4, c[0x0][0x380] ;  /* 0x0000e000ff047b82 */ /* 0x000e220000000a00 */
[----:B------:R-:W-:-:S07]  /*03f0*/  ULEA UR11, UR6, UR11, 0x18 ;  /* 0x0000000b060b7291 */ /* 0x000fce000f8ec0ff */
[----:B------:R-:W-:Y:S01]  /*0400*/  BAR.SYNC.DEFER_BLOCKING 0x0 ;  /* 0x0000000000007b1d */ /* 0x000fe20000010000 */
[--C-:B--2---:R-:W-:Y:S02]  /*0410*/  SHF.R.U32.HI R46, RZ, 0x6, R73.reuse ;  /* 0x00000006ff2e7819 */ /* 0x104fe40000011649 */
[----:B------:R-:W-:Y:S02]  /*0420*/  LOP3.LUT R2, R0, 0x3f, R73, 0xf8, !PT ;  /* 0x0000003f00027812 */ /* 0x000fe400078ef849 */
[----:B------:R-:W-:Y:S01]  /*0430*/  SGXT.U32 R46, R46, 0x1 ;  /* 0x000000012e2e781a */ /* 0x000fe20000000000 */
[----:B---3--:R-:W-:Y:S02]  /*0440*/  UIMAD UR4, UR10, UR4, URZ ;  /* 0x000000040a0472a4 */ /* 0x008fe4000f8e02ff */
[----:B------:R-:W1:Y:S01]  /*0450*/  LDC.64 R180, c[0x0][0x3c0] ;  /* 0x0000f000ffb47b82 */ /* 0x000e620000000a00 */
[----:B------:R-:W-:Y:S01]  /*0460*/  IMAD R3, R2, UR5, RZ ;  /* 0x0000000502037c24 */ /* 0x000fe2000f8e02ff */
[----:B------:R-:W-:Y:S01]  /*0470*/  USHF.R.S32.HI UR5, URZ, 0x1f, UR4 ;  /* 0x0000001fff057899 */ /* 0x000fe20008011404 */
[----:B----4-:R-:W-:-:S04]  /*0480*/  IMAD R0, R46, R49, RZ ;  /* 0x000000312e007224 */ /* 0x010fc800078e02ff */
[----:B------:R-:W-:Y:S01]  /*0490*/  IMAD R2, R49, 0x2, R0 ;  /* 0x0000000231027824 */ /* 0x000fe200078e0200 */
[----:B0-----:R-:W-:Y:S01]  /*04a0*/  IADD3 R45, P0, P1, R3, UR4, R4 ;  /* 0x00000004032d7c10 */ /* 0x001fe2000f91e004 */
[----:B------:R-:W0:Y:S01]  /*04b0*/  LDCU UR4, c[0x0][0x3c8] ;  /* 0x00007900ff0477ac */ /* 0x000e220008000800 */
[----:B------:R-:W2:Y:S01]  /*04c0*/  LDS R51, [UR11] ;  /* 0x0000000bff337984 */ /* 0x000ea20008000800 */
[----:B------:R-:W-:Y:S01]  /*04d0*/  SHF.R.S32.HI R4, RZ, 0x1f, R3 ;  /* 0x0000001fff047819 */ /* 0x000fe20000011403 */
[----:B------:R-:W-:-:S03]  /*04e0*/  IMAD R3, R49, 0x2, R2 ;  /* 0x0000000231037824 */ /* 0x000fc600078e0202 */
[----:B------:R-:W-:Y:S02]  /*04f0*/  IADD3.X R47, PT, PT, R4, UR5, R5, P0, P1 ;  /* 0x00000005042f7c10 */ /* 0x000fe400087e2405 */
[-C--:B------:R-:W-:Y:S02]  /*0500*/  IADD3 R4, P0, PT, R0, R45.reuse, RZ ;  /* 0x0000002d00047210 */ /* 0x080fe40007f1e0ff */
[----:B------:R-:W-:Y:S02]  /*0510*/  IADD3 R6, P1, PT, R2, R45, RZ ;  /* 0x0000002d02067210 */ /* 0x000fe40007f3e0ff */
[----:B------:R-:W-:Y:S01]  /*0520*/  LEA.HI R48, R73, 0xe, RZ, 0x1a ;  /* 0x0000000e49307811 */ /* 0x000fe200078fd0ff */
[----:B------:R-:W-:Y:S01]  /*0530*/  IMAD R14, R49, 0x2, R3 ;  /* 0x00000002310e7824 */ /* 0x000fe200078e0203 */
[----:B------:R-:W-:Y:S01]  /*0540*/  LEA.HI.X.SX32 R5, R0, R47, 0x1, P0 ;  /* 0x0000002f00057211 */ /* 0x000fe200000f0eff */
[----:B------:R-:W-:Y:S01]  /*0550*/  BAR.SYNC.DEFER_BLOCKING 0x0 ;  /* 0x0000000000007b1d */ /* 0x000fe20000010000 */
[----:B------:R-:W-:-:S02]  /*0560*/  IADD3 R8, P0, PT, R3, R45, RZ ;  /* 0x0000002d03087210 */ /* 0x000fc40007f1e0ff */
[C---:B------:R-:W-:Y:S01]  /*0570*/  LEA.HI R50, R73.reuse, 0x1e, RZ, 0x1a ;  /* 0x0000001e49327811 */ /* 0x040fe200078fd0ff */
[----:B------:R-:W-:Y:S01]  /*0580*/  IMAD R13, R48, R49, RZ ;  /* 0x00000031300d7224 */ /* 0x000fe200078e02ff */
[----:B------:R-:W-:Y:S02]  /*0590*/  LEA.HI.X.SX32 R7, R2, R47, 0x1, P1 ;  /* 0x0000002f02077211 */ /* 0x000fe400008f0eff */
[----:B------:R-:W-:Y:S01]  /*05a0*/  LEA.HI R52, R73, 0x2e, RZ, 0x1a ;  /* 0x0000002e49347811 */ /* 0x000fe200078fd0ff */
[----:B------:R-:W-:Y:S01]  /*05b0*/  IMAD R15, R50, R49, RZ ;  /* 0x00000031320f7224 */ /* 0x000fe200078e02ff */
[----:B------:R-:W-:Y:S02]  /*05c0*/  LEA.HI.X.SX32 R9, R3, R47, 0x1, P0 ;  /* 0x0000002f03097211 */ /* 0x000fe400000f0eff */
[----:B------:R-:W-:Y:S02]  /*05d0*/  IADD3 R10, P0, PT, R14, R45, RZ ;  /* 0x0000002d0e0a7210 */ /* 0x000fe40007f1e0ff */
[----:B------:R-:W-:-:S02]  /*05e0*/  LEA.HI R54, R73, 0x3e, RZ, 0x1a ;  /* 0x0000003e49367811 */ /* 0x000fc400078fd0ff */
[----:B------:R-:W-:Y:S02]  /*05f0*/  IADD3 R12, P1, PT, R13, R45, RZ ;  /* 0x0000002d0d0c7210 */ /* 0x000fe40007f3e0ff */
[----:B------:R-:W-:Y:S02]  /*0600*/  LEA.HI.X.SX32 R11, R14, R47, 0x1, P0 ;  /* 0x0000002f0e0b7211 */ /* 0x000fe400000f0eff */
[----:B------:R-:W-:Y:S01]  /*0610*/  IADD3 R20, P0, PT, R15, R45, RZ ;  /* 0x0000002d0f147210 */ /* 0x000fe20007f1e0ff */
[----:B------:R3:W5:Y:S01]  /*0620*/  LDG.E.U8 R2, desc[UR26][R6.64] ;  /* 0x0000001a06027981 */ /* 0x000762000c1e1100 */
[----:B------:R-:W-:-:S03]  /*0630*/  LEA.HI.X.SX32 R13, R13, R47, 0x1, P1 ;  /* 0x0000002f0d0d7211 */ /* 0x000fc600008f0eff */
[----:B------:R4:W5:Y:S04]  /*0640*/  LDG.E.U8 R3, desc[UR26][R8.64] ;  /* 0x0000001a08037981 */ /* 0x000968000c1e1100 */
[----:B------:R0:W5:Y:S01]  /*0650*/  LDG.E.U8 R0, desc[UR26][R4.64] ;  /* 0x0000001a04007981 */ /* 0x000162000c1e1100 */
[----:B---3--:R-:W-:Y:S01]  /*0660*/  IMAD R6, R52, R49, RZ ;  /* 0x0000003134067224 */ /* 0x008fe200078e02ff */
[----:B------:R-:W-:Y:S02]  /*0670*/  LEA.HI.X.SX32 R21, R15, R47, 0x1, P0 ;  /* 0x0000002f0f157211 */ /* 0x000fe400000f0eff */
[----:B------:R-:W5:Y:S01]  /*0680*/  LDG.E.U8 R7, desc[UR26][R12.64] ;  /* 0x0000001a0c077981 */ /* 0x000f62000c1e1100 */
[----:B----4-:R-:W-:Y:S01]  /*0690*/  IMAD R8, R54, R49, RZ ;  /* 0x0000003136087224 */ /* 0x010fe200078e02ff */
[----:B------:R-:W-:-:S02]  /*06a0*/  IADD3 R22, P1, PT, R6, R45, RZ ;  /* 0x0000002d06167210 */ /* 0x000fc40007f3e0ff */
[----:B------:R-:W5:Y:S01]  /*06b0*/  LDG.E.U8 R9, desc[UR26][R20.64] ;  /* 0x0000001a14097981 */ /* 0x000f62000c1e1100 */
[C---:B0-----:R-:W-:Y:S01]  /*06c0*/  IMAD R4, R49.reuse, 0x2, R14 ;  /* 0x0000000231047824 */ /* 0x041fe200078e020e */
[----:B------:R-:W-:Y:S02]  /*06d0*/  IADD3 R24, P0, PT, R8, R45, RZ ;  /* 0x0000002d08187210 */ /* 0x000fe40007f1e0ff */
[----:B------:R0:W5:Y:S01]  /*06e0*/  LDG.E.U8 R5, desc[UR26][R10.64] ;  /* 0x0000001a0a057981 */ /* 0x000162000c1e1100 */
[-C--:B------:R-:W-:Y:S01]  /*06f0*/  LEA.HI.X.SX32 R23, R6, R47.reuse, 0x1, P1 ;  /* 0x0000002f06177211 */ /* 0x080fe200008f0eff */
[C---:B------:R-:W-:Y:S01]  /*0700*/  IMAD R6, R49.reuse, 0x2, R4 ;  /* 0x0000000231067824 */ /* 0x040fe200078e0204 */
[----:B------:R-:W-:Y:S02]  /*0710*/  LEA.HI.X.SX32 R25, R8, R47, 0x1, P0 ;  /* 0x0000002f08197211 */ /* 0x000fe400000f0eff */
[----:B------:R-:W-:Y:S01]  /*0720*/  IADD3 R14, P0, PT, R4, R45, RZ ;  /* 0x0000002d040e7210 */ /* 0x000fe20007f1e0ff */
[----:B------:R-:W-:-:S02]  /*0730*/  IMAD R8, R49, 0x2, R6 ;  /* 0x0000000231087824 */ /* 0x000fc400078e0206 */
[----:B------:R3:W5:Y:S01]  /*0740*/  LDG.E.U8 R13, desc[UR26][R24.64] ;  /* 0x0000001a180d7981 */ /* 0x000762000c1e1100 */
[----:B------:R-:W-:Y:S01]  /*0750*/  LEA.HI.X.SX32 R15, R4, R47, 0x1, P0 ;  /* 0x0000002f040f7211 */ /* 0x000fe200000f0eff */
[C---:B0-----:R-:W-:Y:S01]  /*0760*/  IMAD R10, R49.reuse, 0x4, R8 ;  /* 0x00000004310a7824 */ /* 0x041fe200078e0208 */
[C---:B------:R-:W-:Y:S01]  /*0770*/  IADD3 R16, P0, PT, R6.reuse, R45, RZ ;  /* 0x0000002d06107210 */ /* 0x040fe20007f1e0ff */
[----:B------:R-:W5:Y:S02]  /*0780*/  LDG.E.U8 R11, desc[UR26][R22.64] ;  /* 0x0000001a160b7981 */ /* 0x000f64000c1e1100 */
[C---:B------:R-:W-:Y:S01]  /*0790*/  IMAD R12, R49.reuse, 0x2, R10 ;  /* 0x00000002310c7824 */ /* 0x040fe200078e020a */
[----:B------:R-:W-:Y:S01]  /*07a0*/  LEA.HI.X.SX32 R17, R6, R47, 0x1, P0 ;  /* 0x0000002f06117211 */ /* 0x000fe200000f0eff */
[----:B------:R0:W5:Y:S01]  /*07b0*/  LDG.E.U8 R4, desc[UR26][R14.64] ;  /* 0x0000001a0e047981 */ /* 0x000162000c1e1100 */
[----:B------:R-:W-:Y:S01]  /*07c0*/  IADD3 R18, P0, PT, R8, R45, RZ ;  /* 0x0000002d08127210 */ /* 0x000fe20007f1e0ff */
[----:B------:R-:W-:-:S02]  /*07d0*/  IMAD R26, R49, 0x2, R12 ;  /* 0x00000002311a7824 */ /* 0x000fc400078e020c */
[----:B------:R4:W5:Y:S01]  /*07e0*/  LDG.E.U8 R6, desc[UR26][R16.64] ;  /* 0x0000001a10067981 */ /* 0x000962000c1e1100 */
[----:B------:R-:W-:Y:S02]  /*07f0*/  LEA.HI.X.SX32 R19, R8, R47, 0x1, P0 ;  /* 0x0000002f08137211 */ /* 0x000fe400000f0eff */
[-C--:B------:R-:W-:Y:S01]  /*0800*/  IADD3 R20, P0, PT, R10, R45.reuse, RZ ;  /* 0x0000002d0a147210 */ /* 0x080fe20007f1e0ff */
[C---:B------:R-:W-:Y:S01]  /*0810*/  IMAD R27, R49.reuse, 0x2, R26 ;  /* 0x00000002311b7824 */ /* 0x040fe200078e021a */
[----:B---3--:R-:W-:Y:S01]  /*0820*/  IADD3 R24, P1, PT, R26, R45, RZ ;  /* 0x0000002d1a187210 */ /* 0x008fe20007f3e0ff */
[----:B------:R3:W5:Y:S01]  /*0830*/  LDG.E.U8 R8, desc[UR26][R18.64] ;  /* 0x0000001a12087981 */ /* 0x000762000c1e1100 */
[----:B------:R-:W-:Y:S01]  /*0840*/  LEA.HI.X.SX32 R21, R10, R47, 0x1, P0 ;  /* 0x0000002f0a157211 */ /* 0x000fe200000f0eff */
[C---:B0-----:R-:W-:Y:S01]  /*0850*/  IMAD R15, R49.reuse, 0x2, R27 ;  /* 0x00000002310f7824 */ /* 0x041fe200078e021b */
[----:B------:R-:W-:Y:S02]  /*0860*/  IADD3 R22, P0, PT, R12, R45, RZ ;  /* 0x0000002d0c167210 */ /* 0x000fe40007f1e0ff */
[-C--:B------:R-:W-:Y:S01]  /*0870*/  LEA.HI.X.SX32 R25, R26, R47.reuse, 0x1, P1 ;  /* 0x0000002f1a197211 */ /* 0x080fe200008f0eff */
[----:B----4-:R-:W-:Y:S01]  /*0880*/  IMAD R16, R49, 0x2, R15 ;  /* 0x0000000231107824 */ /* 0x010fe200078e020f */
[----:B------:R-:W-:Y:S01]  /*0890*/  LEA.HI.X.SX32 R23, R12, R47, 0x1, P0 ;  /* 0x0000002f0c177211 */ /* 0x000fe200000f0eff */
[----:B------:R0:W5:Y:S01]  /*08a0*/  LDG.E.U8 R10, desc[UR26][R20.64] ;  /* 0x0000001a140a7981 */ /* 0x000162000c1e1100 */
[----:B------:R-:W-:Y:S01]  /*08b0*/  IADD3 R26, P0, PT, R27, R45, RZ ;  /* 0x0000002d1b1a7210 */ /* 0x000fe20007f1e0ff */
[----:B------:R-:W-:-:S02]  /*08c0*/  IMAD R17, R49, 0x2, R16 ;  /* 0x0000000231117824 */ /* 0x000fc400078e0210 */
[----:B------:R4:W5:Y:S01]  /*08d0*/  LDG.E.U8 R12, desc[UR26][R22.64] ;  /* 0x0000001a160c7981 */ /* 0x000962000c1e1100 */
[----:B------:R-:W-:Y:S02]  /*08e0*/  LEA.HI.X.SX32 R27, R27, R47, 0x1, P0 ;  /* 0x0000002f1b1b7211 */ /* 0x000fe400000f0eff */
[----:B------:R-:W-:Y:S01]  /*08f0*/  IADD3 R28, P0, PT, R15, R45, RZ ;  /* 0x0000002d0f1c7210 */ /* 0x000fe20007f1e0ff */
[----:B---3--:R-:W-:Y:S01]  /*0900*/  IMAD R18, R49, 0x4, R17 ;  /* 0x0000000431127824 */ /* 0x008fe200078e0211 */
[----:B------:R-:W5:Y:S02]  /*0910*/  LDG.E.U8 R14, desc[UR26][R24.64] ;  /* 0x0000001a180e7981 */ /* 0x000f64000c1e1100 */
[----:B------:R-:W-:Y:S02]  /*0920*/  LEA.HI.X.SX32 R29, R15, R47, 0x1, P0 ;  /* 0x0000002f0f1d7211 */ /* 0x000fe400000f0eff */
[C---:B0-----:R-:W-:Y:S01]  /*0930*/  IADD3 R20, P0, PT, R16.reuse, R45, RZ ;  /* 0x0000002d10147210 */ /* 0x041fe20007f1e0ff */
[----:B------:R-:W-:Y:S01]  /*0940*/  IMAD R19, R49, 0x2, R18 ;  /* 0x0000000231137824 */ /* 0x000fe200078e0212 */
[----:B------:R0:W5:Y:S02]  /*0950*/  LDG.E.U8 R15, desc[UR26][R26.64] ;  /* 0x0000001a1a0f7981 */ /* 0x000164000c1e1100 */
[----:B------:R-:W-:-:S02]  /*0960*/  LEA.HI.X.SX32 R21, R16, R47, 0x1, P0 ;  /* 0x0000002f10157211 */ /* 0x000fc400000f0eff */
[CC--:B----4-:R-:W-:Y:S01]  /*0970*/  IADD3 R22, P0, PT, R18.reuse, R45.reuse, RZ ;  /* 0x0000002d12167210 */ /* 0x0d0fe20007f1e0ff */
[----:B------:R3:W5:Y:S01]  /*0980*/  LDG.E.U8 R16, desc[UR26][R28.64] ;  /* 0x0000001a1c107981 */ /* 0x000762000c1e1100 */
[----:B------:R-:W-:Y:S01]  /*0990*/  IADD3 R30, P1, PT, R17, R45, RZ ;  /* 0x0000002d111e7210 */ /* 0x000fe20007f3e0ff */
[----:B0-----:R-:W-:Y:S01]  /*09a0*/  IMAD R27, R49, 0x2, R19 ;  /* 0x00000002311b7824 */ /* 0x001fe200078e0213 */
[----:B------:R-:W-:Y:S02]  /*09b0*/  LEA.HI.X.SX32 R23, R18, R47, 0x1, P0 ;  /* 0x0000002f12177211 */ /* 0x000fe400000f0eff */
[----:B------:R-:W-:Y:S01]  /*09c0*/  IADD3 R24, P0, PT, R19, R45, RZ ;  /* 0x0000002d13187210 */ /* 0x000fe20007f1e0ff */
[----:B------:R-:W-:Y:S01]  /*09d0*/  IMAD R32, R49, 0x2, R27 ;  /* 0x0000000231207824 */ /* 0x000fe200078e021b */
[-C--:B------:R-:W-:Y:S02]  /*09e0*/  LEA.HI.X.SX32 R31, R17, R47.reuse, 0x1, P1 ;  /* 0x0000002f111f7211 */ /* 0x080fe400008f0eff */
[----:B------:R-:W-:Y:S01]  /*09f0*/  LEA.HI.X.SX32 R25, R19, R47, 0x1, P0 ;  /* 0x0000002f13197211 */ /* 0x000fe200000f0eff */
[----:B------:R-:W-:Y:S01]  /*0a00*/  IMAD R33, R49, 0x2, R32 ;  /* 0x0000000231217824 */ /* 0x000fe200078e0220 */
[-C--:B------:R-:W-:Y:S01]  /*0a10*/  IADD3 R26, P0, PT, R27, R45.reuse, RZ ;  /* 0x0000002d1b1a7210 */ /* 0x080fe20007f1e0ff */
[----:B------:R0:W5:Y:S01]  /*0a20*/  LDG.E.U8 R18, desc[UR26][R30.64] ;  /* 0x0000001a1e127981 */ /* 0x000162000c1e1100 */
[----:B---3--:R-:W-:-:S02]  /*0a30*/  IADD3 R28, P1, PT, R32, R45, RZ ;  /* 0x0000002d201c7210 */ /* 0x008fc40007f3e0ff */
[-C--:B------:R-:W-:Y:S01]  /*0a40*/  LEA.HI.X.SX32 R27, R27, R47.reuse, 0x1, P0 ;  /* 0x0000002f1b1b7211 */ /* 0x080fe200000f0eff */
[----:B------:R-:W5:Y:S01]  /*0a50*/  LDG.E.U8 R17, desc[UR26][R20.64] ;  /* 0x0000001a14117981 */ /* 0x000f62000c1e1100 */
[----:B------:R-:W-:Y:S02]  /*0a60*/  LEA.HI.X.SX32 R29, R32, R47, 0x1, P1 ;  /* 0x0000002f201d7211 */ /* 0x000fe400008f0eff */
[----:B------:R-:W-:Y:S01]  /*0a70*/  IADD3 R32, P0, PT, R33, R45, RZ ;  /* 0x0000002d21207210 */ /* 0x000fe20007f1e0ff */
[----:B------:R-:W5:Y:S01]  /*0a80*/  LDG.E.U8 R19, desc[UR26][R22.64] ;  /* 0x0000001a16137981 */ /* 0x000f62000c1e1100 */
[----:B0-----:R-:W-:Y:S02]  /*0a90*/  IMAD R31, R49, 0x2, R33 ;  /* 0x00000002311f7824 */ /* 0x001fe400078e0221 */
[----:B------:R-:W-:Y:S02]  /*0aa0*/  LEA.HI.X.SX32 R33, R33, R47, 0x1, P0 ;  /* 0x0000002f21217211 */ /* 0x000fe400000f0eff */
[----:B------:R-:W-:Y:S01]  /*0ab0*/  IMAD R35, R49, 0x2, R31 ;  /* 0x0000000231237824 */ /* 0x000fe200078e021f */
[----:B------:R-:W-:Y:S01]  /*0ac0*/  IADD3 R30, P0, PT, R31, R45, RZ ;  /* 0x0000002d1f1e7210 */ /* 0x000fe20007f1e0ff */
[----:B------:R0:W5:Y:S02]  /*0ad0*/  LDG.E.U8 R21, desc[UR26][R26.64] ;  /* 0x0000001a1a157981 */ /* 0x000164000c1e1100 */
[----:B------:R-:W-:Y:S01]  /*0ae0*/  IMAD R37, R49, 0x4, R35 ;  /* 0x0000000431257824 */ /* 0x000fe200078e0223 */
[----:B------:R-:W-:Y:S01]  /*0af0*/  LEA.HI.X.SX32 R31, R31, R47, 0x1, P0 ;  /* 0x0000002f1f1f7211 */ /* 0x000fe200000f0eff */
[----:B------:R3:W5:Y:S01]  /*0b00*/  LDG.E.U8 R23, desc[UR26][R28.64] ;  /* 0x0000001a1c177981 */ /* 0x000762000c1e1100 */
[----:B------:R-:W-:Y:S01]  /*0b10*/  IADD3 R34, P0, PT, R35, R45, RZ ;  /* 0x0000002d23227210 */ /* 0x000fe20007f1e0ff */
[----:B------:R-:W-:-:S02]  /*0b20*/  IMAD R39, R49, 0x2, R37 ;  /* 0x0000000231277824 */ /* 0x000fc400078e0225 */
[----:B-1----:R-:W-:Y:S01]  /*0b30*/  IMAD R46, R46, R181, RZ ;  /* 0x000000b52e2e7224 */ /* 0x002fe200078e02ff */
[----:B------:R-:W-:Y:S01]  /*0b40*/  LEA.HI.X.SX32 R35, R35, R47, 0x1, P0 ;  /* 0x0000002f23237211 */ /* 0x000fe200000f0eff */
[----:B0-----:R-:W-:Y:S01]  /*0b50*/  IMAD R27, R49, 0x2, R39 ;  /* 0x00000002311b7824 */ /* 0x001fe200078e0227 */
[----:B------:R-:W-:Y:S01]  /*0b60*/  IADD3 R38, P0, PT, R39, R45, RZ ;  /* 0x0000002d27267210 */ /* 0x000fe20007f1e0ff */
[----:B------:R-:W5:Y:S02]  /*0b70*/  LDG.E.U8 R20, desc[UR26][R24.64] ;  /* 0x0000001a18147981 */ /* 0x000f64000c1e1100 */
[----:B---3--:R-:W-:Y:S01]  /*0b80*/  IMAD R28, R49, 0x2, R27 ;  /* 0x00000002311c7824 */ /* 0x008fe200078e021b */
[----:B------:R-:W-:Y:S01]  /*0b90*/  LEA.HI.X.SX32 R39, R39, R47, 0x1, P0 ;  /* 0x0000002f27277211 */ /* 0x000fe200000f0eff */
[----:B------:R-:W5:Y:S01]  /*0ba0*/  LDG.E.U8 R22, desc[UR26][R32.64] ;  /* 0x0000001a20167981 */ /* 0x000f62000c1e1100 */
[----:B------:R-:W-:Y:S01]  /*0bb0*/  IADD3 R40, P0, PT, R27, R45, RZ ;  /* 0x0000002d1b287210 */ /* 0x000fe20007f1e0ff */
[----:B------:R-:W-:-:S02]  /*0bc0*/  IMAD R29, R49, 0x2, R28 ;  /* 0x00000002311d7824 */ /* 0x000fc400078e021c */
[----:B------:R-:W-:Y:S01]  /*0bd0*/  IMAD R56, R181, 0x2, R46 ;  /* 0x00000002b5387824 */ /* 0x000fe200078e022e */
[----:B------:R-:W-:Y:S01]  /*0be0*/  LEA.HI.X.SX32 R41, R27, R47, 0x1, P0 ;  /* 0x0000002f1b297211 */ /* 0x000fe200000f0eff */
[----:B------:R0:W5:Y:S01]  /*0bf0*/  LDG.E.U8 R24, desc[UR26][R30.64] ;  /* 0x0000001a1e187981 */ /* 0x000162000c1e1100 */
[CC--:B------:R-:W-:Y:S01]  /*0c00*/  IADD3 R42, P0, PT, R28.reuse, R45.reuse, RZ ;  /* 0x0000002d1c2a7210 */ /* 0x0c0fe20007f1e0ff */
[----:B------:R-:W-:Y:S01]  /*0c10*/  IMAD R58, R181, 0x2, R56 ;  /* 0x00000002b53a7824 */ /* 0x000fe200078e0238 */
[----:B------:R-:W-:Y:S01]  /*0c20*/  IADD3 R36, P1, PT, R37, R45, RZ ;  /* 0x0000002d25247210 */ /* 0x000fe20007f3e0ff */
[----:B------:R1:W5:Y:S01]  /*0c30*/  LDG.E.U8 R25, desc[UR26][R34.64] ;  /* 0x0000001a22197981 */ /* 0x000362000c1e1100 */
[-C--:B------:R-:W-:Y:S01]  /*0c40*/  LEA.HI.X.SX32 R43, R28, R47.reuse, 0x1, P0 ;  /* 0x0000002f1c2b7211 */ /* 0x080fe200000f0eff */
[----:B------:R-:W-:Y:S02]  /*0c50*/  IMAD R60, R181, 0x2, R58 ;  /* 0x00000002b53c7824 */ /* 0x000fe400078e023a */
[----:B------:R-:W5:Y:S01]  /*0c60*/  LDG.E.U8 R27, desc[UR26][R38.64] ;  /* 0x0000001a261b7981 */ /* 0x000f62000c1e1100 */
[----:B0-----:R-:W-:Y:S01]  /*0c70*/  IMAD R30, R49, 0x2, R29 ;  /* 0x00000002311e7824 */ /* 0x001fe200078e021d */
[----:B------:R-:W-:-:S02]  /*0c80*/  LEA.HI.X.SX32 R37, R37, R47, 0x1, P1 ;  /* 0x0000002f25257211 */ /* 0x000fc400008f0eff */
[----:B------:R-:W5:Y:S01]  /*0c90*/  LDG.E.U8 R28, desc[UR26][R40.64] ;  /* 0x0000001a281c7981 */ /* 0x000f62000c1e1100 */
[-C--:B-1----:R-:W-:Y:S01]  /*0ca0*/  IADD3 R34, P0, PT, R29, R45.reuse, RZ ;  /* 0x0000002d1d227210 */ /* 0x082fe20007f1e0ff */
[----:B------:R-:W-:Y:S01]  /*0cb0*/  IMAD R31, R49, 0x2, R30 ;  /* 0x00000002311f7824 */ /* 0x000fe200078e021e */
[----:B------:R-:W-:Y:S01]  /*0cc0*/  IADD3 R44, P1, PT, R30, R45, RZ ;  /* 0x0000002d1e2c7210 */ /* 0x000fe20007f3e0ff */
[----:B------:R0:W5:Y:S01]  /*0cd0*/  LDG.E.U8 R26, desc[UR26][R36.64] ;  /* 0x0000001a241a7981 */ /* 0x000162000c1e1100 */
[----:B------:R-:W-:-:S03]  /*0ce0*/  LEA.HI.X.SX32 R35, R29, R47, 0x1, P0 ;  /* 0x0000002f1d237211 */ /* 0x000fc600000f0eff */
[----:B------:R1:W5:Y:S01]  /*0cf0*/  LDG.E.U8 R29, desc[UR26][R42.64] ;  /* 0x0000001a2a1d7981 */ /* 0x000362000c1e1100 */
[----:B------:R-:W-:Y:S02]  /*0d00*/  IADD3 R32, P0, PT, R31, R45, RZ ;  /* 0x0000002d1f207210 */ /* 0x000fe40007f1e0ff */
[-C--:B------:R-:W-:Y:S01]  /*0d10*/  LEA.HI.X.SX32 R45, R30, R47.reuse, 0x1, P1 ;  /* 0x0000002f1e2d7211 */ /* 0x080fe200008f0eff */
[----:B0-----:R-:W0:Y:S01]  /*0d20*/  LDC.64 R36, c[0x0][0x388] ;  /* 0x0000e200ff247b82 */ /* 0x001e220000000a00 */
[----:B-1----:R-:W-:Y:S01]  /*0d30*/  IMAD R42, R181, 0x2, R60 ;  /* 0x00000002b52a7824 */ /* 0x002fe200078e023c */
[----:B------:R-:W-:Y:S01]  /*0d40*/  LEA.HI.X.SX32 R33, R31, R47, 0x1, P0 ;  /* 0x0000002f1f217211 */ /* 0x000fe200000f0eff */
[----:B------:R-:W5:Y:S02]  /*0d50*/  LDG.E.U8 R30, desc[UR26][R34.64] ;  /* 0x0000001a221e7981 */ /* 0x000f64000c1e1100 */
[C---:B------:R-:W-:Y:S02]  /*0d60*/  IMAD R62, R181.reuse, 0x2, R42 ;  /* 0x00000002b53e7824 */ /* 0x040fe400078e022a */
[----:B------:R1:W5:Y:S04]  /*0d70*/  LDG.E.U8 R31, desc[UR26][R44.64] ;  /* 0x0000001a2c1f7981 */ /* 0x000368000c1e1100 */
[----:B------:R3:W5:Y:S01]  /*0d80*/  LDG.E.U8 R32, desc[UR26][R32.64] ;  /* 0x0000001a20207981 */ /* 0x000762000c1e1100 */
[----:B-1----:R-:W-:-:S04]  /*0d90*/  IMAD R44, R181, 0x2, R62 ;  /* 0x00000002b52c7824 */ /* 0x002fc800078e023e */
[----:B------:R-:W-:Y:S01]  /*0da0*/  IMAD R64, R181, 0x4, R44 ;  /* 0x00000004b5407824 */ /* 0x000fe200078e022c */
[----:B---3--:R-:W-:-:S03]  /*0db0*/  LOP3.LUT R33, R73, 0x3f, RZ, 0xc0, !PT ;  /* 0x0000003f49217812 */ /* 0x008fc600078ec0ff */
[----:B------:R-:W-:Y:S02]  /*0dc0*/  IMAD R66, R181, 0x2, R64 ;  /* 0x00000002b5427824 */ /* 0x000fe400078e0240 */
[----:B------:R-:W-:Y:S02]  /*0dd0*/  IMAD R34, R33, UR4, RZ ;  /* 0x0000000421227c24 */ /* 0x000fe4000f8e02ff */
[C---:B------:R-:W-:Y:S02]  /*0de0*/  IMAD R68, R181.reuse, 0x2, R66 ;  /* 0x00000002b5447824 */ /* 0x040fe400078e0242 */
[----:B------:R-:W-:Y:S02]  /*0df0*/  IMAD R33, R180, UR10, RZ ;  /* 0x0000000ab4217c24 */ /* 0x000fe4000f8e02ff */
[C---:B------:R-:W-:Y:S01]  /*0e00*/  IMAD R70, R181.reuse, 0x2, R68 ;  /* 0x00000002b5467824 */ /* 0x040fe200078e0244 */
[----:B------:R-:W-:Y:S02]  /*0e10*/  SHF.R.S32.HI R35, RZ, 0x1f, R34 ;  /* 0x0000001fff237819 */ /* 0x000fe40000011422 */
[--C-:B0-----:R-:W-:Y:S01]  /*0e20*/  IADD3 R199, P0, P1, R34, R36, R33.reuse ;  /* 0x0000002422c77210 */ /* 0x101fe2000791e021 */
[----:B------:R-:W-:Y:S01]  /*0e30*/  IMAD R72, R181, 0x2, R70 ;  /* 0x00000002b5487824 */ /* 0x000fe200078e0246 */
[----:B------:R-:W-:-:S03]  /*0e40*/  SHF.R.S32.HI R34, RZ, 0x1f, R33 ;  /* 0x0000001fff227819 */ /* 0x000fc60000011421 */
[----:B------:R-:W-:Y:S01]  /*0e50*/  IMAD R74, R181, 0x2, R72 ;  /* 0x00000002b54a7824 */ /* 0x000fe200078e0248 */
[----:B------:R-:W-:Y:S01]  /*0e60*/  IADD3.X R43, PT, PT, R35, R37, R34, P0, P1 ;  /* 0x00000025232b7210 */ /* 0x000fe200007e2422 */
[-C--:B------:R-:W-:Y:S01]  /*0e70*/  IMAD R33, R50, R181.reuse, RZ ;  /* 0x000000b532217224 */ /* 0x080fe200078e02ff */
[----:B------:R-:W-:Y:S01]  /*0e80*/  LEA.HI R34, R73, 0x4e, RZ, 0x1a ;  /* 0x0000004e49227811 */ /* 0x000fe200078fd0ff */
[----:B------:R-:W-:Y:S01]  /*0e90*/  IMAD R50, R181, 0x2, R74 ;  /* 0x00000002b5327824 */ /* 0x000fe200078e024a */
[----:B------:R-:W-:Y:S02]  /*0ea0*/  SHF.R.U32.HI R38, RZ, 0x5, R73 ;  /* 0x00000005ff267819 */ /* 0x000fe40000011649 */
[----:B------:R-:W-:Y:S01]  /*0eb0*/  LEA.HI R36, R73, 0x5e, RZ, 0x1a ;  /* 0x0000005e49247811 */ /* 0x000fe200078fd0ff */
[-C--:B------:R-:W-:Y:S01]  /*0ec0*/  IMAD R35, R34, R181.reuse, RZ ;  /* 0x000000b522237224 */ /* 0x080fe200078e02ff */
[----:B------:R-:W-:Y:S01]  /*0ed0*/  R2UR UR23, R38 ;  /* 0x00000000261772ca */ /* 0x000fe200000e0000 */
[----:B------:R-:W-:Y:S01]  /*0ee0*/  IMAD R34, R181, 0x4, R50 ;  /* 0x00000004b5227824 */ /* 0x000fe200078e0232 */
[----:B------:R-:W-:Y:S01]  /*0ef0*/  LEA.HI R38, R73, 0x6e, RZ, 0x1a ;  /* 0x0000006e49267811 */ /* 0x000fe200078fd0ff */
[----:B------:R-:W-:-:S02]  /*0f00*/  IMAD R37, R36, R181, RZ ;  /* 0x000000b524257224 */ /* 0x000fc400078e02ff */
[----:B------:R-:W-:Y:S01]  /*0f10*/  IMAD R36, R181, 0x2, R34 ;  /* 0x00000002b5247824 */ /* 0x000fe200078e0222 */
[----:B------:R-:W-:Y:S01]  /*0f20*/  LEA.HI R40, R73, 0x7e, RZ, 0x1a ;  /* 0x0000007e49287811 */ /* 0x000fe200078fd0ff */
[----:B------:R-:W-:Y:S02]  /*0f30*/  IMAD R39, R38, R181, RZ ;  /* 0x000000b526277224 */ /* 0x000fe400078e02ff */
[C---:B------:R-:W-:Y:S01]  /*0f40*/  IMAD R38, R181.reuse, 0x2, R36 ;  /* 0x00000002b5267824 */ /* 0x040fe200078e0224 */
[----:B------:R-:W-:Y:S01]  /*0f50*/  IADD3 R164, P6, PT, R46, R199, RZ ;  /* 0x000000c72ea47210 */ /* 0x000fe20007fde0ff */
[-C--:B------:R-:W-:Y:S02]  /*0f60*/  IMAD R48, R48, R181.reuse, RZ ;  /* 0x000000b530307224 */ /* 0x080fe400078e02ff */
[----:B------:R-:W-:Y:S02]  /*0f70*/  IMAD R41, R40, R181, RZ ;  /* 0x000000b528297224 */ /* 0x000fe400078e02ff */
[C---:B------:R-:W-:Y:S01]  /*0f80*/  IMAD R40, R181.reuse, 0x2, R38 ;  /* 0x00000002b5287824 */ /* 0x040fe200078e0226 */
[----:B------:R-:W-:Y:S01]  /*0f90*/  IADD3 R102, P0, PT, R48, R199, RZ ;  /* 0x000000c730667210 */ /* 0x000fe20007f1e0ff */
[----:B------:R-:W-:Y:S01]  /*0fa0*/  IMAD R52, R52, R181, RZ ;  /* 0x000000b534347224 */ /* 0x000fe200078e02ff */
[-C--:B------:R-:W-:Y:S01]  /*0fb0*/  LEA.HI.X.SX32 R165, R46, R43.reuse, 0x1, P6 ;  /* 0x0000002b2ea57211 */ /* 0x080fe200030f0eff */
[C---:B------:R-:W-:Y:S01]  /*0fc0*/  IMAD R46, R181.reuse, 0x2, R40 ;  /* 0x00000002b52e7824 */ /* 0x040fe200078e0228 */
[----:B------:R-:W-:Y:S01]  /*0fd0*/  LEA.HI.X.SX32 R103, R48, R43, 0x1, P0 ;  /* 0x0000002b30677211 */ /* 0x000fe200000f0eff */
[----:B------:R-:W-:Y:S01]  /*0fe0*/  IMAD R54, R54, R181, RZ ;  /* 0x000000b536367224 */ /* 0x000fe200078e02ff */
[----:B------:R-:W-:Y:S01]  /*0ff0*/  IADD3 R92, P2, PT, R52, R199, RZ ;  /* 0x000000c7345c7210 */ /* 0x000fe20007f5e0ff */
[----:B------:R-:W-:-:S03]  /*1000*/  IMAD R48, R181, 0x2, R46 ;  /* 0x00000002b5307824 */ /* 0x000fc600078e022e */
[----:B------:R-:W-:Y:S02]  /*1010*/  IADD3 R88, P3, PT, R54, R199, RZ ;  /* 0x000000c736587210 */ /* 0x000fe40007f7e0ff */
[----:B------:R-:W-:Y:S01]  /*1020*/  LEA.HI.X.SX32 R93, R52, R43, 0x1, P2 ;  /* 0x0000002b345d7211 */ /* 0x000fe200010f0eff */
[----:B------:R-:W-:Y:S01]  /*1030*/  IMAD R52, R181, 0x2, R48 ;  /* 0x00000002b5347824 */ /* 0x000fe200078e0230 */
[----:B------:R-:W-:Y:S02]  /*1040*/  IADD3 R196, P0, PT, R41, R199, RZ ;  /* 0x000000c729c47210 */ /* 0x000fe40007f1e0ff */
[----:B------:R-:W-:Y:S01]  /*1050*/  LEA.HI.X.SX32 R89, R54, R43, 0x1, P3 ;  /* 0x0000002b36597211 */ /* 0x000fe200018f0eff */
[----:B------:R-:W-:Y:S01]  /*1060*/  IMAD R54, R181, 0x4, R52 ;  /* 0x00000004b5367824 */ /* 0x000fe200078e0234 */
[----:B------:R-:W-:Y:S02]  /*1070*/  IADD3 R98, P1, PT, R33, R199, RZ ;  /* 0x000000c721627210 */ /* 0x000fe40007f3e0ff */
[----:B------:R-:W-:Y:S01]  /*1080*/  LEA.HI.X.SX32 R197, R41, R43, 0x1, P0 ;  /* 0x0000002b29c57211 */ /* 0x000fe200000f0eff */
[----:B------:R-:W-:Y:S01]  /*1090*/  IMAD R76, R181, 0x2, R54 ;  /* 0x00000002b54c7824 */ /* 0x000fe200078e0236 */
[----:B------:R-:W-:-:S02]  /*10a0*/  IADD3 R144, P0, PT, R56, R199, RZ ;  /* 0x000000c738907210 */ /* 0x000fc40007f1e0ff */
[----:B------:R-:W-:Y:S02]  /*10b0*/  LEA.HI.X.SX32 R99, R33, R43, 0x1, P1 ;  /* 0x0000002b21637211 */ /* 0x000fe400008f0eff */
[----:B------:R-:W-:Y:S02]  /*10c0*/  IADD3 R124, P1, PT, R58, R199, RZ ;  /* 0x000000c73a7c7210 */ /* 0x000fe40007f3e0ff */
[----:B------:R-:W-:Y:S01]  /*10d0*/  LEA.HI.X.SX32 R145, R56, R43, 0x1, P0 ;  /* 0x0000002b38917211 */ /* 0x000fe200000f0eff */
[C---:B------:R-:W-:Y:S01]  /*10e0*/  IMAD R56, R181.reuse, 0x2, R76 ;  /* 0x00000002b5387824 */ /* 0x040fe200078e024c */
[----:B------:R-:W-:Y:S02]  /*10f0*/  IADD3 R104, P2, PT, R60, R199, RZ ;  /* 0x000000c73c687210 */ /* 0x000fe40007f5e0ff */
[----:B------:R-:W-:Y:S01]  /*1100*/  LEA.HI.X.SX32 R125, R58, R43, 0x1, P1 ;  /* 0x0000002b3a7d7211 */ /* 0x000fe200008f0eff */
[----:B------:R-:W-:Y:S01]  /*1110*/  IMAD R58, R181, 0x2, R56 ;  /* 0x00000002b53a7824 */ /* 0x000fe200078e0238 */
[----:B------:R-:W-:-:S02]  /*1120*/  IADD3 R162, P0, PT, R42, R199, RZ ;  /* 0x000000c72aa27210 */ /* 0x000fc40007f1e0ff */
[----:B------:R-:W-:Y:S02]  /*1130*/  LEA.HI.X.SX32 R105, R60, R43, 0x1, P2 ;  /* 0x0000002b3c697211 */ /* 0x000fe400010f0eff */
[----:B------:R-:W-:Y:S02]  /*1140*/  IADD3 R122, P2, PT, R44, R199, RZ ;  /* 0x000000c72c7a7210 */ /* 0x000fe40007f5e0ff */
[-C--:B------:R-:W-:Y:S01]  /*1150*/  LEA.HI.X.SX32 R163, R42, R43.reuse, 0x1, P0 ;  /* 0x0000002b2aa37211 */ /* 0x080fe200000f0eff */
[C---:B------:R-:W-:Y:S01]  /*1160*/  IMAD R42, R181.reuse, 0x2, R58 ;  /* 0x00000002b52a7824 */ /* 0x040fe200078e023a */
[----:B------:R-:W-:Y:S02]  /*1170*/  LEA.HI.X.SX32 R123, R44, R43, 0x1, P2 ;  /* 0x0000002b2c7b7211 */ /* 0x000fe400010f0eff */
[----:B------:R-:W-:Y:S01]  /*1180*/  IADD3 R142, P1, PT, R62, R199, RZ ;  /* 0x000000c73e8e7210 */ /* 0x000fe20007f3e0ff */
[----:B------:R-:W-:-:S03]  /*1190*/  IMAD R44, R181, 0x2, R42 ;  /* 0x00000002b52c7824 */ /* 0x000fc600078e022a */
[----:B------:R-:W-:Y:S01]  /*11a0*/  LEA.HI.X.SX32 R143, R62, R43, 0x1, P1 ;  /* 0x0000002b3e8f7211 */ /* 0x000fe200008f0eff */
[C---:B------:R-:W-:Y:S01]  /*11b0*/  IMAD R60, R181.reuse, 0x2, R44 ;  /* 0x00000002b53c7824 */ /* 0x040fe200078e022c */
[-C--:B------:R-:W-:Y:S02]  /*11c0*/  IADD3 R140, P1, PT, R66, R199.reuse, RZ ;  /* 0x000000c7428c7210 */ /* 0x080fe40007f3e0ff */
[-C--:B------:R-:W-:Y:S01]  /*11d0*/  IADD3 R160, P0, PT, R64, R199.reuse, RZ ;  /* 0x000000c740a07210 */ /* 0x080fe20007f1e0ff */
[----:B------:R-:W-:Y:S01]  /*11e0*/  IMAD R62, R181, 0x4, R60 ;  /* 0x00000004b53e7824 */ /* 0x000fe200078e023c */
[----:B------:R-:W-:Y:S02]  /*11f0*/  IADD3 R120, P2, PT, R68, R199, RZ ;  /* 0x000000c744787210 */ /* 0x000fe40007f5e0ff */
[----:B------:R-:W-:Y:S02]  /*1200*/  LEA.HI.X.SX32 R141, R66, R43, 0x1, P1 ;  /* 0x0000002b428d7211 */ /* 0x000fe400008f0eff */
[----:B------:R-:W-:-:S02]  /*1210*/  IADD3 R158, P1, PT, R72, R199, RZ ;  /* 0x000000c7489e7210 */ /* 0x000fc40007f3e0ff */
[-C--:B------:R-:W-:Y:S01]  /*1220*/  LEA.HI.X.SX32 R161, R64, R43.reuse, 0x1, P0 ;  /* 0x0000002b40a17211 */ /* 0x080fe200000f0eff */
[C---:B------:R-:W-:Y:S01]  /*1230*/  IMAD R64, R181.reuse, 0x2, R62 ;  /* 0x00000002b5407824 */ /* 0x040fe200078e023e */
[----:B------:R-:W-:Y:S02]  /*1240*/  LEA.HI.X.SX32 R121, R68, R43, 0x1, P2 ;  /* 0x0000002b44797211 */ /* 0x000fe400010f0eff */
[-C--:B------:R-:W-:Y:S02]  /*1250*/  IADD3 R100, P0, PT, R70, R199.reuse, RZ ;  /* 0x000000c746647210 */ /* 0x080fe40007f1e0ff */
[----:B------:R-:W-:Y:S02]  /*1260*/  IADD3 R138, P2, PT, R74, R199, RZ ;  /* 0x000000c74a8a7210 */ /* 0x000fe40007f5e0ff */
[----:B------:R-:W-:Y:S01]  /*1270*/  LEA.HI.X.SX32 R159, R72, R43, 0x1, P1 ;  /* 0x0000002b489f7211 */ /* 0x000fe200008f0eff */
[----:B------:R-:W-:Y:S01]  /*1280*/  IMAD R66, R181, 0x2, R64 ;  /* 0x00000002b5427824 */ /* 0x000fe200078e0240 */
[----:B------:R-:W-:-:S02]  /*1290*/  IADD3 R156, P1, PT, R34, R199, RZ ;  /* 0x000000c7229c7210 */ /* 0x000fc40007f3e0ff */
[-C--:B------:R-:W-:Y:S02]  /*12a0*/  LEA.HI.X.SX32 R101, R70, R43.reuse, 0x1, P0 ;  /* 0x0000002b46657211 */ /* 0x080fe400000f0eff */
[----:B------:R-:W-:Y:S02]  /*12b0*/  LEA.HI.X.SX32 R139, R74, R43, 0x1, P2 ;  /* 0x0000002b4a8b7211 */ /* 0x000fe400010f0eff */
[-C--:B------:R-:W-:Y:S02]  /*12c0*/  IADD3 R118, P0, PT, R50, R199.reuse, RZ ;  /* 0x000000c732767210 */ /* 0x080fe40007f1e0ff */
[----:B------:R-:W-:Y:S02]  /*12d0*/  IADD3 R136, P2, PT, R36, R199, RZ ;  /* 0x000000c724887210 */ /* 0x000fe40007f5e0ff */
[-C--:B------:R-:W-:Y:S01]  /*12e0*/  LEA.HI.X.SX32 R157, R34, R43.reuse, 0x1, P1 ;  /* 0x0000002b229d7211 */ /* 0x080fe200008f0eff */
[----:B------:R-:W-:Y:S01]  /*12f0*/  IMAD R34, R181, 0x2, R66 ;  /* 0x00000002b5227824 */ /* 0x000fe200078e0242 */
[----:B------:R-:W-:-:S02]  /*1300*/  LEA.HI.X.SX32 R119, R50, R43, 0x1, P0 ;  /* 0x0000002b32777211 */ /* 0x000fc400000f0eff */
[----:B------:R-:W-:Y:S01]  /*1310*/  LEA.HI.X.SX32 R137, R36, R43, 0x1, P2 ;  /* 0x0000002b24897211 */ /* 0x000fe200010f0eff */
[C---:B------:R-:W-:Y:S01]  /*1320*/  IMAD R36, R181.reuse, 0x2, R34 ;  /* 0x00000002b5247824 */ /* 0x040fe200078e0222 */
[-C--:B------:R-:W-:Y:S02]  /*1330*/  IADD3 R116, P0, PT, R38, R199.reuse, RZ ;  /* 0x000000c726747210 */ /* 0x080fe40007f1e0ff */
[----:B------:R-:W-:Y:S02]  /*1340*/  IADD3 R96, P1, PT, R40, R199, RZ ;  /* 0x000000c728607210 */ /* 0x000fe40007f3e0ff */
[----:B------:R-:W-:Y:S01]  /*1350*/  LEA.HI.X.SX32 R117, R38, R43, 0x1, P0 ;  /* 0x0000002b26757211 */ /* 0x000fe200000f0eff */
[C---:B------:R-:W-:Y:S01]  /*1360*/  IMAD R38, R181.reuse, 0x2, R36 ;  /* 0x00000002b5267824 */ /* 0x040fe200078e0224 */
[----:B------:R-:W-:Y:S02]  /*1370*/  IADD3 R154, P2, PT, R46, R199, RZ ;  /* 0x000000c72e9a7210 */ /* 0x000fe40007f5e0ff */
[-C--:B------:R-:W-:Y:S01]  /*1380*/  LEA.HI.X.SX32 R97, R40, R43.reuse, 0x1, P1 ;  /* 0x0000002b28617211 */ /* 0x080fe200008f0eff */
[----:B------:R-:W-:Y:S01]  /*1390*/  IMAD R40, R181, 0x2, R38 ;  /* 0x00000002b5287824 */ /* 0x000fe200078e0226 */
[----:B------:R-:W-:-:S02]  /*13a0*/  LEA.HI.X.SX32 R155, R46, R43, 0x1, P2 ;  /* 0x0000002b2e9b7211 */ /* 0x000fc400010f0eff */
[-C--:B------:R-:W-:Y:S01]  /*13b0*/  IADD3 R134, P0, PT, R48, R199.reuse, RZ ;  /* 0x000000c730867210 */ /* 0x080fe20007f1e0ff */
[C---:B------:R-:W-:Y:S01]  /*13c0*/  IMAD R46, R181.reuse, 0x4, R40 ;  /* 0x00000004b52e7824 */ /* 0x040fe200078e0228 */
[----:B------:R-:W-:Y:S02]  /*13d0*/  IADD3 R114, P1, PT, R52, R199, RZ ;  /* 0x000000c734727210 */ /* 0x000fe40007f3e0ff */
[----:B------:R-:W-:Y:S01]  /*13e0*/  LEA.HI.X.SX32 R135, R48, R43, 0x1, P0 ;  /* 0x0000002b30877211 */ /* 0x000fe200000f0eff */
[C---:B------:R-:W-:Y:S01]  /*13f0*/  IMAD R48, R181.reuse, 0x2, R46 ;  /* 0x00000002b5307824 */ /* 0x040fe200078e022e */
[----:B------:R-:W-:Y:S02]  /*1400*/  IADD3 R132, P0, PT, R76, R199, RZ ;  /* 0x000000c74c847210 */ /* 0x000fe40007f1e0ff */
[----:B------:R-:W-:Y:S01]  /*1410*/  LEA.HI.X.SX32 R115, R52, R43, 0x1, P1 ;  /* 0x0000002b34737211 */ /* 0x000fe200008f0eff */
[----:B------:R-:W-:Y:S01]  /*1420*/  IMAD R50, R181, 0x2, R48 ;  /* 0x00000002b5327824 */ /* 0x000fe200078e0230 */
[----:B------:R-:W-:-:S02]  /*1430*/  IADD3 R112, P1, PT, R56, R199, RZ ;  /* 0x000000c738707210 */ /* 0x000fc40007f3e0ff */
[----:B------:R-:W-:Y:S01]  /*1440*/  LEA.HI.X.SX32 R133, R76, R43, 0x1, P0 ;  /* 0x0000002b4c857211 */ /* 0x000fe200000f0eff */
[C---:B------:R-:W-:Y:S01]  /*1450*/  IMAD R52, R181.reuse, 0x2, R50 ;  /* 0x00000002b5347824 */ /* 0x040fe200078e0232 */
[-C--:B------:R-:W-:Y:S02]  /*1460*/  IADD3 R150, P0, PT, R42, R199.reuse, RZ ;  /* 0x000000c72a967210 */ /* 0x080fe40007f1e0ff */
[----:B------:R-:W-:Y:S02]  /*1470*/  IADD3 R152, P2, PT, R54, R199, RZ ;  /* 0x000000c736987210 */ /* 0x000fe40007f5e0ff */
[----:B------:R-:W-:Y:S02]  /*1480*/  LEA.HI.X.SX32 R113, R56, R43, 0x1, P1 ;  /* 0x0000002b38717211 */ /* 0x000fe400008f0eff */
[----:B------:R-:W-:Y:S02]  /*1490*/  IADD3 R130, P1, PT, R44, R199, RZ ;  /* 0x000000c72c827210 */ /* 0x000fe40007f3e0ff */
[-C--:B------:R-:W-:Y:S01]  /*14a0*/  LEA.HI.X.SX32 R151, R42, R43.reuse, 0x1, P0 ;  /* 0x0000002b2a977211 */ /* 0x080fe200000f0eff */
[----:B------:R-:W-:Y:S01]  /*14b0*/  IMAD R42, R181, 0x2, R52 ;  /* 0x00000002b52a7824 */ /* 0x000fe200078e0234 */
[----:B------:R-:W-:-:S02]  /*14c0*/  LEA.HI.X.SX32 R153, R54, R43, 0x1, P2 ;  /* 0x0000002b36997211 */ /* 0x000fc400010f0eff */
[----:B------:R-:W-:Y:S02]  /*14d0*/  IADD3 R90, P2, PT, R58, R199, RZ ;  /* 0x000000c73a5a7210 */ /* 0x000fe40007f5e0ff */
[-C--:B------:R-:W-:Y:S01]  /*14e0*/  LEA.HI.X.SX32 R131, R44, R43.reuse, 0x1, P1 ;  /* 0x0000002b2c837211 */ /* 0x080fe200008f0eff */
[C---:B------:R-:W-:Y:S01]  /*14f0*/  IMAD R44, R181.reuse, 0x2, R42 ;  /* 0x00000002b52c7824 */ /* 0x040fe200078e022a */
[----:B------:R-:W-:Y:S02]  /*1500*/  LEA.HI.X.SX32 R91, R58, R43, 0x1, P2 ;  /* 0x0000002b3a5b7211 */ /* 0x000fe400010f0eff */
[-C--:B------:R-:W-:Y:S01]  /*1510*/  IADD3 R148, P0, PT, R62, R199.reuse, RZ ;  /* 0x000000c73e947210 */ /* 0x080fe20007f1e0ff */
[----:B------:R-:W-:Y:S01]  /*1520*/  IMAD R54, R181, 0x2, R44 ;  /* 0x00000002b5367824 */ /* 0x000fe200078e022c */
[-C--:B------:R-:W-:Y:S02]  /*1530*/  IADD3 R110, P2, PT, R60, R199.reuse, RZ ;  /* 0x000000c73c6e7210 */ /* 0x080fe40007f5e0ff */
[----:B------:R-:W-:-:S02]  /*1540*/  IADD3 R78, P4, PT, R35, R199, RZ ;  /* 0x000000c7234e7210 */ /* 0x000fc40007f9e0ff */
[----:B------:R-:W-:Y:S02]  /*1550*/  IADD3 R128, P1, PT, R64, R199, RZ ;  /* 0x000000c740807210 */ /* 0x000fe40007f3e0ff */
[-C--:B------:R-:W-:Y:S01]  /*1560*/  LEA.HI.X.SX32 R149, R62, R43.reuse, 0x1, P0 ;  /* 0x0000002b3e957211 */ /* 0x080fe200000f0eff */
[----:B------:R0:W-:Y:S01]  /*1570*/  STL.64 [R1+0x148], R164 ;  /* 0x000148a401007387 */ /* 0x0001e20000100a00 */
[----:B------:R-:W-:Y:S01]  /*1580*/  LEA.HI.X.SX32 R111, R60, R43, 0x1, P2 ;  /* 0x0000002b3c6f7211 */ /* 0x000fe200010f0eff */
[----:B------:R-:W-:Y:S01]  /*1590*/  IMAD R56, R181, 0x4, R54 ;  /* 0x00000004b5387824 */ /* 0x000fe200078e0236 */
[----:B------:R-:W-:Y:S01]  /*15a0*/  IADD3 R86, P0, PT, R34, R199, RZ ;  /* 0x000000c722567210 */ /* 0x000fe20007f1e0ff */
[----:B------:R0:W-:Y:S01]  /*15b0*/  STL.64 [R1+0x110], R102 ;  /* 0x0001106601007387 */ /* 0x0001e20000100a00 */
[----:B------:R-:W-:Y:S02]  /*15c0*/  LEA.HI.X.SX32 R79, R35, R43, 0x1, P4 ;  /* 0x0000002b234f7211 */ /* 0x000fe400020f0eff */
[----:B------:R-:W-:Y:S01]  /*15d0*/  IADD3 R108, P2, PT, R66, R199, RZ ;  /* 0x000000c7426c7210 */ /* 0x000fe20007f5e0ff */
[----:B------:R0:W-:Y:S01]  /*15e0*/  STL.64 [R1+0xd0], R98 ;  /* 0x0000d06201007387 */ /* 0x0001e20000100a00 */
[----:B------:R-:W-:-:S02]  /*15f0*/  LEA.HI.X.SX32 R129, R64, R43, 0x1, P1 ;  /* 0x0000002b40817211 */ /* 0x000fc400008f0eff */
[----:B------:R-:W-:Y:S01]  /*1600*/  IADD3 R146, P1, PT, R36, R199, RZ ;  /* 0x000000c724927210 */ /* 0x000fe20007f3e0ff */
[----:B------:R0:W-:Y:S01]  /*1610*/  STL.64 [R1+0x90], R92 ;  /* 0x0000905c01007387 */ /* 0x0001e20000100a00 */
[-C--:B------:R-:W-:Y:S01]  /*1620*/  LEA.HI.X.SX32 R87, R34, R43.reuse, 0x1, P0 ;  /* 0x0000002b22577211 */ /* 0x080fe200000f0eff */
[----:B------:R-:W-:Y:S01]  /*1630*/  IMAD R34, R181, 0x2, R56 ;  /* 0x00000002b5227824 */ /* 0x000fe200078e0238 */
[----:B------:R-:W-:Y:S01]  /*1640*/  LEA.HI.X.SX32 R109, R66, R43, 0x1, P2 ;  /* 0x0000002b426d7211 */ /* 0x000fe200010f0eff */
[----:B------:R0:W-:Y:S01]  /*1650*/  STL.64 [R1+0x50], R88 ;  /* 0x0000505801007387 */ /* 0x0001e20000100a00 */
[----:B------:R-:W-:-:S03]  /*1660*/  IADD3 R126, P2, PT, R38, R199, RZ ;  /* 0x000000c7267e7210 */ /* 0x000fc60007f5e0ff */
[----:B------:R0:W-:Y:S01]  /*1670*/  STL.64 [R1+0x10], R78 ;  /* 0x0000104e01007387 */ /* 0x0001e20000100a00 */
[-C--:B------:R-:W-:Y:S01]  /*1680*/  LEA.HI.X.SX32 R147, R36, R43.reuse, 0x1, P1 ;  /* 0x0000002b24937211 */ /* 0x080fe200008f0eff */
[----:B------:R-:W-:Y:S02]  /*1690*/  IMAD R36, R181, 0x2, R34 ;  /* 0x00000002b5247824 */ /* 0x000fe400078e0222 */
[----:B------:R0:W-:Y:S01]  /*16a0*/  STL.64 [R1+0x140], R144 ;  /* 0x0001409001007387 */ /* 0x0001e20000100a00 */
[----:B------:R-:W-:-:S03]  /*16b0*/  LEA.HI.X.SX32 R127, R38, R43, 0x1, P2 ;  /* 0x0000002b267f7211 */ /* 0x000fc600010f0eff */
[----:B------:R0:W-:Y:S01]  /*16c0*/  STL.64 [R1+0x138], R124 ;  /* 0x0001387c01007387 */ /* 0x0001e20000100a00 */
[----:B------:R-:W-:-:S03]  /*16d0*/  IADD3 R80, P2, PT, R48, R199, RZ ;  /* 0x000000c730507210 */ /* 0x000fc60007f5e0ff */
[----:B------:R0:W-:Y:S01]  /*16e0*/  STL.64 [R1+0x130], R104 ;  /* 0x0001306801007387 */ /* 0x0001e20000100a00 */
[----:B------:R-:W-:-:S03]  /*16f0*/  IADD3 R106, P0, PT, R40, R199, RZ ;  /* 0x000000c7286a7210 */ /* 0x000fc60007f1e0ff */
[----:B------:R0:W-:Y:S01]  /*1700*/  STL.64 [R1+0x128], R162 ;  /* 0x000128a201007387 */ /* 0x0001e20000100a00 */
[----:B------:R-:W-:-:S03]  /*1710*/  IMAD R38, R181, 0x2, R36 ;  /* 0x00000002b5267824 */ /* 0x000fc600078e0224 */
[----:B------:R0:W-:Y:S01]  /*1720*/  STL.64 [R1+0x120], R142 ;  /* 0x0001208e01007387 */ /* 0x0001e20000100a00 */
[----:B------:R-:W-:-:S03]  /*1730*/  LEA.HI.X.SX32 R81, R48, R43, 0x1, P2 ;  /* 0x0000002b30517211 */ /* 0x000fc600010f0eff */
[----:B------:R0:W-:Y:S01]  /*1740*/  STL.64 [R1+0x118], R122 ;  /* 0x0001187a01007387 */ /* 0x0001e20000100a00 */
[----:B------:R-:W-:-:S03]  /*1750*/  LEA.HI.X.SX32 R107, R40, R43, 0x1, P0 ;  /* 0x0000002b286b7211 */ /* 0x000fc600000f0eff */
[----:B------:R0:W-:Y:S01]  /*1760*/  STL.64 [R1+0x108], R160 ;  /* 0x000108a001007387 */ /* 0x0001e20000100a00 */
[----:B------:R-:W-:-:S03]  /*1770*/  IADD3 R246, P2, PT, R42, R199, RZ ;  /* 0x000000c72af67210 */ /* 0x000fc60007f5e0ff */
[----:B------:R0:W-:Y:S01]  /*1780*/  STL.64 [R1+0x100], R140 ;  /* 0x0001008c01007387 */ /* 0x0001e20000100a00 */
[----:B------:R-:W-:-:S03]  /*1790*/  IMAD R40, R181, 0x2, R38 ;  /* 0x00000002b5287824 */ /* 0x000fc600078e0226 */
[----:B------:R0:W-:Y:S01]  /*17a0*/  STL.64 [R1+0xf8], R120 ;  /* 0x0000f87801007387 */ /* 0x0001e20000100a00 */
[----:B------:R-:W-:-:S03]  /*17b0*/  IADD3 R250, P0, PT, R50, R199, RZ ;  /* 0x000000c732fa7210 */ /* 0x000fc60007f1e0ff */
[----:B------:R0:W-:Y:S01]  /*17c0*/  STL.64 [R1+0xf0], R100 ;  /* 0x0000f06401007387 */ /* 0x0001e20000100a00 */
[----:B------:R-:W-:-:S03]  /*17d0*/  IADD3 R82, P1, PT, R46, R199, RZ ;  /* 0x000000c72e527210 */ /* 0x000fc60007f3e0ff */
[----:B------:R0:W-:Y:S01]  /*17e0*/  STL.64 [R1+0xe8], R158 ;  /* 0x0000e89e01007387 */ /* 0x0001e20000100a00 */
[----:B------:R-:W-:-:S03]  /*17f0*/  LEA.HI.X.SX32 R247, R42, R43, 0x1, P2 ;  /* 0x0000002b2af77211 */ /* 0x000fc600010f0eff */
        /* <DEDUP_REMOVED lines=24> */
[----:B------:R0:W-:Y:S04]  /*1980*/  STL.64 [R1+0x70], R90 ;  /* 0x0000705a01007387 */ /* 0x0001e80000100a00 */
[----:B------:R0:W-:Y:S01]  /*1990*/  STL.64 [R1+0x68], R150 ;  /* 0x0000689601007387 */ /* 0x0001e20000100a00 */
[----:B------:R-:W-:-:S03]  /*19a0*/  IADD3 R238, P2, PT, R56, R199, RZ ;  /* 0x000000c738ee7210 */ /* 0x000fc60007f5e0ff */
[----:B------:R0:W-:Y:S01]  /*19b0*/  STL.64 [R1+0x60], R130 ;  /* 0x0000608201007387 */ /* 0x0001e20000100a00 */
[----:B------:R-:W-:-:S03]  /*19c0*/  LEA.HI.X.SX32 R243, R54, R43, 0x1, P1 ;  /* 0x0000002b36f37211 */ /* 0x000fc600008f0eff */
        /* <DEDUP_REMOVED lines=10> */
[----:B------:R-:W-:-:S03]  /*1a70*/  LEA.HI.X.SX32 R233, R36, R43, 0x1, P1 ;  /* 0x0000002b24e97211 */ /* 0x000fc600008f0eff */
[----:B------:R0:W-:Y:S01]  /*1a80*/  STL.64 [R1+0x28], R146 ;  /* 0x0000289201007387 */ /* 0x0001e20000100a00 */
[----:B------:R-:W-:-:S03]  /*1a90*/  IMAD R36, R181, 0x2, R34 ;  /* 0x00000002b5247824 */ /* 0x000fc600078e0222 */
[----:B------:R0:W-:Y:S04]  /*1aa0*/  STL.64 [R1+0x20], R126 ;  /* 0x0000207e01007387 */ /* 0x0001e80000100a00 */
[----:B------:R0:W-:Y:S01]  /*1ab0*/  STL.64 [R1+0x18], R106 ;  /* 0x0000186a01007387 */ /* 0x0001e20000100a00 */
[----:B------:R-:W-:-:S03]  /*1ac0*/  LEA.HI.X.SX32 R231, R38, R43, 0x1, P2 ;  /* 0x0000002b26e77211 */ /* 0x000fc600010f0eff */
[----:B------:R0:W-:Y:S01]  /*1ad0*/  STL.64 [R1+0x8], R82 ;  /* 0x0000085201007387 */ /* 0x0001e20000100a00 */
[----:B------:R-:W-:-:S03]  /*1ae0*/  IADD3 R228, P0, PT, R40, R199, RZ ;  /* 0x000000c728e47210 */ /* 0x000fc60007f1e0ff */
[----:B------:R0:W-:Y:S01]  /*1af0*/  STL.64 [R1], R80 ;  /* 0x0000005001007387 */ /* 0x0001e20000100a00 */
[C---:B------:R-:W-:Y:S01]  /*1b00*/  IMAD R38, R181.reuse, 0x2, R36 ;  /* 0x00000002b5267824 */ /* 0x040fe200078e0224 */
[-C--:B------:R-:W-:Y:S02]  /*1b10*/  IADD3 R226, P1, PT, R42, R199.reuse, RZ ;  /* 0x000000c72ae27210 */ /* 0x080fe40007f3e0ff */
[----:B------:R-:W-:Y:S02]  /*1b20*/  IADD3 R224, P2, PT, R46, R199, RZ ;  /* 0x000000c72ee07210 */ /* 0x000fe40007f5e0ff */
[-C--:B------:R-:W-:Y:S01]  /*1b30*/  LEA.HI.X.SX32 R229, R40, R43.reuse, 0x1, P0 ;  /* 0x0000002b28e57211 */ /* 0x080fe200000f0eff */
[C---:B------:R-:W-:Y:S01]  /*1b40*/  IMAD R40, R181.reuse, 0x2, R38 ;  /* 0x00000002b5287824 */ /* 0x040fe200078e0226 */
[-C--:B------:R-:W-:Y:S02]  /*1b50*/  LEA.HI.X.SX32 R227, R42, R43.reuse, 0x1, P1 ;  /* 0x0000002b2ae37211 */ /* 0x080fe400008f0eff */
[----:B------:R-:W-:Y:S01]  /*1b60*/  LEA.HI.X.SX32 R225, R46, R43, 0x1, P2 ;  /* 0x0000002b2ee17211 */ /* 0x000fe200010f0eff */
[----:B------:R-:W-:Y:S01]  /*1b70*/  IMAD R33, R181, 0x2, R40 ;  /* 0x00000002b5217824 */ /* 0x000fe200078e0228 */
[----:B--2---:R-:W-:-:S02]  /*1b80*/  R2UR UR12, R51 ;  /* 0x00000000330c72ca */ /* 0x004fc400000e0000 */
[-C--:B------:R-:W-:Y:S02]  /*1b90*/  IADD3 R220, P0, PT, R44, R199.reuse, RZ ;  /* 0x000000c72cdc7210 */ /* 0x080fe40007f1e0ff */
[-C--:B------:R-:W-:Y:S02]  /*1ba0*/  IADD3 R218, P1, PT, R48, R199.reuse, RZ ;  /* 0x000000c730da7210 */ /* 0x080fe40007f3e0ff */
[----:B------:R-:W-:Y:S02]  /*1bb0*/  IADD3 R216, P2, PT, R34, R199, RZ ;  /* 0x000000c722d87210 */ /* 0x000fe40007f5e0ff */
[-C--:B------:R-:W-:Y:S02]  /*1bc0*/  LEA.HI.X.SX32 R221, R44, R43.reuse, 0x1, P0 ;  /* 0x0000002b2cdd7211 */ /* 0x080fe400000f0eff */
[-C--:B------:R-:W-:Y:S02]  /*1bd0*/  LEA.HI.X.SX32 R219, R48, R43.reuse, 0x1, P1 ;  /* 0x0000002b30db7211 */ /* 0x080fe400008f0eff */
[----:B------:R-:W-:-:S02]  /*1be0*/  LEA.HI.X.SX32 R217, R34, R43, 0x1, P2 ;  /* 0x0000002b22d97211 */ /* 0x000fc400010f0eff */
[-C--:B------:R-:W-:Y:S02]  /*1bf0*/  IADD3 R240, P5, PT, R37, R199.reuse, RZ ;  /* 0x000000c725f07210 */ /* 0x080fe40007fbe0ff */
[-C--:B------:R-:W-:Y:S02]  /*1c00*/  IADD3 R222, P6, PT, R39, R199.reuse, RZ ;  /* 0x000000c727de7210 */ /* 0x080fe40007fde0ff */
[-C--:B------:R-:W-:Y:S02]  /*1c10*/  IADD3 R204, P0, PT, R36, R199.reuse, RZ ;  /* 0x000000c724cc7210 */ /* 0x080fe40007f1e0ff */
[-C--:B------:R-:W-:Y:S02]  /*1c20*/  IADD3 R202, P1, PT, R38, R199.reuse, RZ ;  /* 0x000000c726ca7210 */ /* 0x080fe40007f3e0ff */
[-C--:B------:R-:W-:Y:S02]  /*1c30*/  IADD3 R200, P2, PT, R40, R199.reuse, RZ ;  /* 0x000000c728c87210 */ /* 0x080fe40007f5e0ff */
[----:B------:R-:W-:-:S02]  /*1c40*/  IADD3 R198, P3, PT, R33, R199, RZ ;  /* 0x000000c721c67210 */ /* 0x000fc40007f7e0ff */
[-C--:B------:R-:W-:Y:S02]  /*1c50*/  LEA.HI.X.SX32 R241, R37, R43.reuse, 0x1, P5 ;  /* 0x0000002b25f17211 */ /* 0x080fe400028f0eff */
[-C--:B------:R-:W-:Y:S02]  /*1c60*/  LEA.HI.X.SX32 R223, R39, R43.reuse, 0x1, P6 ;  /* 0x0000002b27df7211 */ /* 0x080fe400030f0eff */
[-C--:B------:R-:W-:Y:S02]  /*1c70*/  LEA.HI.X.SX32 R205, R36, R43.reuse, 0x1, P0 ;  /* 0x0000002b24cd7211 */ /* 0x080fe400000f0eff */
[-C--:B------:R-:W-:Y:S02]  /*1c80*/  LEA.HI.X.SX32 R203, R38, R43.reuse, 0x1, P1 ;  /* 0x0000002b26cb7211 */ /* 0x080fe400008f0eff */
[-C--:B------:R-:W-:Y:S02]  /*1c90*/  LEA.HI.X.SX32 R201, R40, R43.reuse, 0x1, P2 ;  /* 0x0000002b28c97211 */ /* 0x080fe400010f0eff */
[----:B------:R-:W-:-:S02]  /*1ca0*/  LEA.HI.X.SX32 R199, R33, R43, 0x1, P3 ;  /* 0x0000002b21c77211 */ /* 0x000fc400018f0eff */
[----:B------:R-:W-:Y:S01]  /*1cb0*/  LOP3.LUT R71, R73, 0x7f, RZ, 0xc0, !PT ;  /* 0x0000007f49477812 */ /* 0x000fe200078ec0ff */
[----:B0-----:R-:W-:Y:S06]  /*1cc0*/  BRA.U UP1, `(.L_x_5) ;  /* 0x0000000101187547 */ /* 0x001fec000b800000 */
[----:B------:R-:W-:Y:S01]  /*1cd0*/  ELECT P0, URZ, PT ;  /* 0x0000000000ff782f */ /* 0x000fe20003800000 */
[----:B------:R-:W-:Y:S01]  /*1ce0*/  IMAD.MOV.U32 R33, RZ, RZ, 0x1 ;  /* 0x00000001ff217424 */ /* 0x000fe200078e00ff */
[----:B------:R-:W-:Y:S01]  /*1cf0*/  UMOV UR4, 0x40 ;  /* 0x0000004000047882 */ /* 0x000fe20000000000 */
[----:B------:R-:W-:Y:S01]  /*1d00*/  UVIRTCOUNT.DEALLOC.SMPOOL 0x80 ;  /* 0x000000800000784c */ /* 0x000fe20000000000 */
[----:B------:R-:W-:-:S09]  /*1d10*/  ULEA UR4, UR6, UR4, 0x18 ;  /* 0x0000000406047291 */ /* 0x000fd2000f8ec0ff */
[----:B------:R0:W-:Y:S03]  /*1d20*/  @P0 STS.U8 [UR4], R33 ;  /* 0x00000021ff000988 */ /* 0x0001e60008000004 */
.L_x_5:
[----:B-----5:R1:W-:Y:S01]  /*1d30*/  STS.U8 [R71+UR11+0x8000], R0 ;  /* 0x0080000047007988 */ /* 0x0203e2000800000b */
[C---:B------:R-:W-:Y:S01]  /*1d40*/  LOP3.LUT R70, R71.reuse, 0x10, RZ, 0x3c, !PT ;  /* 0x0000001047467812 */ /* 0x040fe200078e3cff */
[----:B------:R-:W-:Y:S01]  /*1d50*/  USHF.L.U32 UR4, UR23, 0x15, URZ ;  /* 0x0000001517047899 */ /* 0x000fe200080006ff */
[C---:B------:R-:W-:Y:S01]  /*1d60*/  LOP3.LUT R69, R71.reuse, 0x20, RZ, 0x3c, !PT ;  /* 0x0000002047457812 */ /* 0x040fe200078e3cff */
[----:B------:R-:W-:Y:S01]  /*1d70*/  STS.U8 [R71+UR11+0x8200], R4 ;  /* 0x0082000447007988 */ /* 0x000fe2000800000b */
[----:B------:R-:W-:Y:S01]  /*1d80*/  LOP3.LUT R252, R71, 0x30, RZ, 0x3c, !PT ;  /* 0x0000003047fc7812 */ /* 0x000fe200078e3cff */
[----:B------:R-:W-:Y:S01]  /*1d90*/  ULOP3.LUT UR4, UR4, 0x600000, URZ, 0xc0, !UPT ;  /* 0x0060000004047892 */ /* 0x000fe2000f8ec0ff */
[----:B------:R-:W-:Y:S01]  /*1da0*/  LOP3.LUT P0, RZ, R73, 0x7f, RZ, 0xc0, !PT ;  /* 0x0000007f49ff7812 */ /* 0x000fe2000780c0ff */
[----:B------:R-:W-:Y:S01]  /*1db0*/  STS.U8 [R71+UR11+0x8400], R10 ;  /* 0x0084000a47007988 */ /* 0x000fe2000800000b */
[----:B------:R-:W-:Y:S01]  /*1dc0*/  UMOV UR5, 0x1 ;  /* 0x0000000100057882 */ /* 0x000fe20000000000 */
[----:B------:R-:W-:Y:S01]  /*1dd0*/  UIADD3 UR13, UPT, UPT, UR12, UR4, URZ ;  /* 0x000000040c0d7290 */ /* 0x000fe2000fffe0ff */
[----:B-1----:R-:W-:Y:S01]  /*1de0*/  PRMT R0, RZ, 0x7610, R0 ;  /* 0x00007610ff007816 */ /* 0x002fe20000000000 */
[----:B------:R-:W-:Y:S01]  /*1df0*/  STS.U8 [R71+UR11+0x8600], R16 ;  /* 0x0086001047007988 */ /* 0x000fe2000800000b */
[----:B------:R-:W-:-:S02]  /*1e00*/  UIADD3 UR15, UPT, UPT, UR11, 0x9000, URZ ;  /* 0x000090000b0f7890 */ /* 0x000fc4000fffe0ff */
[----:B------:R-:W-:Y:S01]  /*1e10*/  UIADD3 UR32, UPT, UPT, UR22, 0x40, URZ ;  /* 0x0000004016207890 */ /* 0x000fe2000fffe0ff */
[----:B------:R-:W-:Y:S01]  /*1e20*/  STS.U8 [R71+UR11+0x8800], R19 ;  /* 0x0088001347007988 */ /* 0x000fe2000800000b */
[----:B------:R-:W-:Y:S01]  /*1e30*/  PRMT R36, RZ, 0x7610, R36 ;  /* 0x00007610ff247816 */ /* 0x000fe20000000024 */
[----:B------:R-:W1:Y:S02]  /*1e40*/  LDCU.64 UR16, c[0x0][0x3d0] ;  /* 0x00007a00ff1077ac */ /* 0x000e640008000a00 */
[----:B------:R-:W-:Y:S01]  /*1e50*/  STS.U8 [R71+UR11+0x8a00], R22 ;  /* 0x008a001647007988 */ /* 0x000fe2000800000b */
[----:B------:R-:W-:Y:S01]  /*1e60*/  ISETP.LT.AND P1, PT, RZ, UR32, PT ;  /* 0x00000020ff007c0c */ /* 0x000fe2000bf21270 */
[----:B------:R-:W-:Y:S01]  /*1e70*/  VOTEU.ALL UP0, P0 ;  /* 0x0000000000ff7886 */ /* 0x000fe20000000000 */
[----:B------:R-:W-:Y:S01]  /*1e80*/  VOTEU.ALL UP2, P0 ;  /* 0x0000000000ff7886 */ /* 0x000fe20000040000 */
[----:B------:R-:W-:Y:S03]  /*1e90*/  STS.U8 [R71+UR11+0x8c00], R26 ;  /* 0x008c001a47007988 */ /* 0x000fe6000800000b */
[----:B------:R-:W-:-:S04]  /*1ea0*/  @!UP0 UIADD3 UR6, UPT, UPT, -UR5, 0x100000, URZ ;  /* 0x0010000005068890 */ /* 0x000fc8000fffe1ff */
[----:B------:R-:W-:Y:S02]  /*1eb0*/  @!UP0 USHF.L.U32 UR7, UR6, 0xb, URZ ;  /* 0x0000000b06078899 */ /* 0x000fe400080006ff */
[----:B------:R-:W-:Y:S01]  /*1ec0*/  @!UP0 USHF.L.U32 UR6, UR6, 0x1, URZ ;  /* 0x0000000106068899 */ /* 0x000fe200080006ff */
[----:B------:R-:W-:Y:S04]  /*1ed0*/  STS.U8 [R71+UR11+0x8e00], R30 ;  /* 0x008e001e47007988 */ /* 0x000fe8000800000b */
        /* <DEDUP_REMOVED lines=9> */
[----:B------:R2:W-:Y:S04]  /*1f70*/  STS.U8 [R69+UR11+0x8300], R8 ;  /* 0x0083000845007988 */ /* 0x0005e8000800000b */
[----:B------:R-:W-:Y:S01]  /*1f80*/  STS.U8 [R69+UR11+0x8500], R14 ;  /* 0x0085000e45007988 */ /* 0x000fe2000800000b */
[----:B------:R-:W-:Y:S01]  /*1f90*/  STTM.16dp32bit_t0_t15.x32 tmem[UR13], RZ ;  /* 0x000000ff000079ed */ /* 0x000fe20008a8000d */
[----:B------:R-:W-:Y:S02]  /*1fa0*/  STTM.16dp32bit_t16_t31.x32 tmem[UR13+0x20], RZ ;  /* 0x000020ff000079ed */ /* 0x000fe40008aa000d */
[----:B------:R-:W-:Y:S01]  /*1fb0*/  STS.U8 [R69+UR11+0x8700], R18 ;  /* 0x0087001245007988 */ /* 0x000fe2000800000b */
[----:B--2---:R-:W-:Y:S01]  /*1fc0*/  PRMT R8, RZ, 0x7610, R8 ;  /* 0x00007610ff087816 */ /* 0x004fe20000000008 */
[----:B------:R-:W2:Y:S02]  /*1fd0*/  LDC.64 R2, c[0x0][0x390] ;  /* 0x0000e400ff027b82 */ /* 0x000ea40000000a00 */
[----:B------:R-:W-:Y:S04]  /*1fe0*/  STS.U8 [R69+UR11+0x8900], R21 ;  /* 0x0089001545007988 */ /* 0x000fe8000800000b */
[----:B------:R-:W-:Y:S04]  /*1ff0*/  STS.U8 [R69+UR11+0x8b00], R25 ;  /* 0x008b001945007988 */ /* 0x000fe8000800000b */
[----:B------:R3:W-:Y:S04]  /*2000*/  STS.U8 [R69+UR11+0x8d00], R28 ;  /* 0x008d001c45007988 */ /* 0x0007e8000800000b */
[----:B------:R4:W-:Y:S04]  /*2010*/  STS.U8 [R69+UR11+0x8f00], R32 ;  /* 0x008f002045007988 */ /* 0x0009e8000800000b */
[----:B------:R-:W-:Y:S04]  /*2020*/  STS.U8 [R252+UR11+0x8180], R5 ;  /* 0x00818005fc007988 */ /* 0x000fe8000800000b */
[----:B------:R-:W-:Y:S04]  /*2030*/  STS.U8 [R252+UR11+0x8580], R15 ;  /* 0x0085800ffc007988 */ /* 0x000fe8000800000b */
[----:B------:R-:W-:Y:S04]  /*2040*/  STS.U8 [R252+UR11+0x8980], R23 ;  /* 0x00898017fc007988 */ /* 0x000fe8000800000b */
[----:B------:R-:W-:Y:S04]  /*2050*/  STS.U8 [R252+UR11+0x8380], R7 ;  /* 0x00838007fc007988 */ /* 0x000fe8000800000b */
[----:B------:R0:W-:Y:S04]  /*2060*/  STS.U8 [R252+UR11+0x8780], R9 ;  /* 0x00878009fc007988 */ /* 0x0001e8000800000b */
[----:B------:R-:W-:Y:S04]  /*2070*/  STS.U8 [R252+UR11+0x8b80], R11 ;  /* 0x008b800bfc007988 */ /* 0x000fe8000800000b */
[----:B------:R-:W-:Y:S04]  /*2080*/  STS.U8 [R252+UR11+0x8d80], R29 ;  /* 0x008d801dfc007988 */ /* 0x000fe8000800000b */
[----:B------:R0:W-:Y:S01]  /*2090*/  STS.U8 [R252+UR11+0x8f80], R13 ;  /* 0x008f800dfc007988 */ /* 0x0001e2000800000b */
[----:B------:R-:W0:Y:S02]  /*20a0*/  FENCE.VIEW.ASYNC.T ;  /* 0x00000000000073c6 */ /* 0x000e240000000200 */
[----:B0-----:R-:W-:Y:S01]  /*20b0*/  BAR.SYNC.DEFER_BLOCKING 0x0 ;  /* 0x0000000000007b1d */ /* 0x001fe20000010000 */
[----:B------:R-:W-:-:S05]  /*20c0*/  PRMT R12, RZ, 0x7610, R12 ;  /* 0x00007610ff0c7816 */ /* 0x000fca000000000c */
[----:B------:R-:W0:Y:S02]  /*20d0*/  FENCE.VIEW.ASYNC.S ;  /* 0x00000000000073c6 */ /* 0x000e240000000000 */
[----:B0-----:R0:W0:Y:S02]  /*20e0*/  @!UP2 SYNCS.EXCH.64 URZ, [UR15], UR6 ;  /* 0x000000060fffa5b2 */ /* 0x0010240008000100 */
[----:B0-----:R-:W-:Y:S01]  /*20f0*/  BAR.SYNC.DEFER_BLOCKING 0x0 ;  /* 0x0000000000007b1d */ /* 0x001fe20000010000 */
[----:B------:R-:W-:Y:S02]  /*2100*/  PRMT R16, RZ, 0x7610, R16 ;  /* 0x00007610ff107816 */ /* 0x000fe40000000010 */
[----:B------:R-:W-:Y:S02]  /*2110*/  PRMT R20, RZ, 0x7610, R20 ;  /* 0x00007610ff147816 */ /* 0x000fe40000000014 */
[----:B------:R-:W-:Y:S02]  /*2120*/  PRMT R24, RZ, 0x7610, R24 ;  /* 0x00007610ff187816 */ /* 0x000fe40000000018 */
[----:B---3--:R-:W-:-:S02]  /*2130*/  PRMT R28, RZ, 0x7610, R28 ;  /* 0x00007610ff1c7816 */ /* 0x008fc4000000001c */
[----:B----4-:R-:W-:Y:S02]  /*2140*/  PRMT R32, RZ, 0x7610, R32 ;  /* 0x00007610ff207816 */ /* 0x010fe40000000020 */
[----:B------:R-:W-:Y:S02]  /*2150*/  PRMT R40, RZ, 0x7610, R40 ;  /* 0x00007610ff287816 */ /* 0x000fe40000000028 */
[----:B------:R-:W-:Y:S02]  /*2160*/  PRMT R44, RZ, 0x7610, R44 ;  /* 0x00007610ff2c7816 */ /* 0x000fe4000000002c */
[----:B------:R-:W-:Y:S02]  /*2170*/  PRMT R48, RZ, 0x7610, R48 ;  /* 0x00007610ff307816 */ /* 0x000fe40000000030 */
[----:B------:R-:W-:Y:S01]  /*2180*/  PRMT R52, RZ, 0x7610, R52 ;  /* 0x00007610ff347816 */ /* 0x000fe20000000034 */
[----:B------:R-:W3:Y:S04]  /*2190*/  @P1 LDG.E.U8 R0, desc[UR26][R164.64] ;  /* 0x0000001aa4001981 */ /* 0x000ee8000c1e1100 */
[----:B------:R-:W4:Y:S04]  /*21a0*/  @P1 LDG.E.U8 R8, desc[UR26][R162.64] ;  /* 0x0000001aa2081981 */ /* 0x000f28000c1e1100 */
[----:B------:R-:W2:Y:S04]  /*21b0*/  @P1 LDG.E.U8 R12, desc[UR26][R160.64] ;  /* 0x0000001aa00c1981 */ /* 0x000ea8000c1e1100 */
[----:B------:R-:W2:Y:S01]  /*21c0*/  @P1 LDG.E.U8 R16, desc[UR26][R158.64] ;  /* 0x0000001a9e101981 */ /* 0x000ea2000c1e1100 */
[----:B------:R-:W-:-:S03]  /*21d0*/  PRMT R56, RZ, 0x7610, R56 ;  /* 0x00007610ff387816 */ /* 0x000fc60000000038 */
        /* <DEDUP_REMOVED lines=73> */
[----:B------:R-:W-:Y:S02]  /*2670*/  PRMT R15, RZ, 0x7610, R15 ;  /* 0x00007610ff0f7816 */ /* 0x000fe4000000000f */
[----:B------:R-:W-:Y:S01]  /*2680*/  PRMT R19, RZ, 0x7610, R19 ;  /* 0x00007610ff137816 */ /* 0x000fe20000000013 */
[----:B------:R-:W2:Y:S01]  /*2690*/  @P1 LDG.E.U8 R42, desc[UR26][R106.64] ;  /* 0x0000001a6a2a1981 */ /* 0x000ea2000c1e1100 */
[----:B------:R-:W-:Y:S02]  /*26a0*/  PRMT R23, RZ, 0x7610, R23 ;  /* 0x00007610ff177816 */ /* 0x000fe40000000017 */
[----:B------:R-:W-:Y:S01]  /*26b0*/  PRMT R27, RZ, 0x7610, R27 ;  /* 0x00007610ff1b7816 */ /* 0x000fe2000000001b */
[----:B------:R-:W2:Y:S01]  /*26c0*/  @P1 LDG.E.U8 R46, desc[UR26][R250.64] ;  /* 0x0000001afa2e1981 */ /* 0x000ea2000c1e1100 */
[----:B------:R-:W-:Y:S02]  /*26d0*/  PRMT R31, RZ, 0x7610, R31 ;  /* 0x00007610ff1f7816 */ /* 0x000fe4000000001f */
[----:B------:R-:W-:Y:S01]  /*26e0*/  PRMT R35, RZ, 0x7610, R35 ;  /* 0x00007610ff237816 */ /* 0x000fe20000000023 */
[----:B------:R-:W2:Y:S01]  /*26f0*/  @P1 LDG.E.U8 R50, desc[UR26][R242.64] ;  /* 0x0000001af2321981 */ /* 0x000ea2000c1e1100 */
[----:B------:R-:W-:-:S02]  /*2700*/  PRMT R39, RZ, 0x7610, R39 ;  /* 0x00007610ff277816 */ /* 0x000fc40000000027 */
        /* <DEDUP_REMOVED lines=10> */
[----:B------:R-:W2:Y:S04]  /*27b0*/  @P1 LDG.E.U8 R66, desc[UR26][R198.64] ;  /* 0x0000001ac6421981 */ /* 0x000ea8000c1e1100 */
        /* <DEDUP_REMOVED lines=15> */
[----:B------:R-:W2:Y:S01]  /*28b0*/  @P1 LDG.E.U8 R67, desc[UR26][R196.64] ;  /* 0x0000001ac4431981 */ /* 0x000ea2000c1e1100 */
[----:B------:R-:W-:-:S04]  /*28c0*/  @!UP0 UIADD3 UR6, UPT, UPT, -UR5, 0x100000, URZ ;  /* 0x0010000005068890 */ /* 0x000fc8000fffe1ff */
[----:B------:R-:W-:Y:S02]  /*28d0*/  @!UP0 USHF.L.U32 UR7, UR6, 0xb, URZ ;  /* 0x0000000b06078899 */ /* 0x000fe400080006ff */
[----:B------:R-:W-:Y:S01]  /*28e0*/  @!UP0 USHF.L.U32 UR6, UR6, 0x1, URZ ;  /* 0x0000000106068899 */ /* 0x000fe200080006ff */
[----:B------:R-:W-:-:S11]  /*28f0*/  VOTEU.ALL UP2, P0 ;  /* 0x0000000000ff7886 */ /* 0x000fd60000040000 */
[----:B------:R0:W2:Y:S01]  /*2900*/  @!UP2 SYNCS.EXCH.64 URZ, [UR11+0x9008], UR6 ;  /* 0x009008060bffa5b2 */ /* 0x0000a20008000100 */
[----:B-1----:R-:W-:Y:S01]  /*2910*/  UIMAD UR16, UR10, UR16, URZ ;  /* 0x000000100a1072a4 */ /* 0x002fe2000f8e02ff */
[----:B------:R-:W-:-:S03]  /*2920*/  IMAD R5, R71, UR17, RZ ;  /* 0x0000001147057c24 */ /* 0x000fc6000f8e02ff */
[----:B------:R-:W-:Y:S02]  /*2930*/  USHF.R.S32.HI UR4, URZ, 0x1f, UR16 ;  /* 0x0000001fff047899 */ /* 0x000fe40008011410 */
[----:B------:R-:W-:Y:S01]  /*2940*/  SHF.R.S32.HI R68, RZ, 0x1f, R5 ;  /* 0x0000001fff447819 */ /* 0x000fe20000011405 */
[----:B0-----:R-:W0:Y:S01]  /*2950*/  LDCU UR6, c[0x0][0x3d8] ;  /* 0x00007b00ff0677ac */ /* 0x001e220008000800 */
[----:B---3--:R1:W-:Y:S04]  /*2960*/  STS.U8 [R71+UR11+0x2000], R0 ;  /* 0x0020000047007988 */ /* 0x0083e8000800000b */
[----:B----4-:R-:W-:Y:S04]  /*2970*/  STS.U8 [R71+UR11+0x2200], R8 ;  /* 0x0022000847007988 */ /* 0x010fe8000800000b */
[----:B--2---:R-:W-:Y:S01]  /*2980*/  STS.U8 [R71+UR11+0x2400], R12 ;  /* 0x0024000c47007988 */ /* 0x004fe2000800000b */
[----:B------:R-:W-:Y:S01]  /*2990*/  IADD3 R2, P2, P3, R5, UR16, R2 ;  /* 0x0000001005027c10 */ /* 0x000fe2000fb5e002 */
[----:B-1----:R-:W1:Y:S02]  /*29a0*/  LDC R0, c[0x0][0x3d8] ;  /* 0x0000f600ff007b82 */ /* 0x002e640000000800 */
[----:B------:R-:W-:Y:S04]  /*29b0*/  STS.U8 [R71+UR11+0x2600], R16 ;  /* 0x0026001047007988 */ /* 0x000fe8000800000b */
[----:B------:R-:W-:Y:S02]  /*29c0*/  STS.U8 [R71+UR11+0x2800], R20 ;  /* 0x0028001447007988 */ /* 0x000fe4000800000b */
[----:B------:R-:W2:Y:S02]  /*29d0*/  LDC R5, c[0x0][0x3d8] ;  /* 0x0000f600ff057b82 */ /* 0x000ea40000000800 */
        /* <DEDUP_REMOVED lines=11> */
[----:B------:R-:W-:Y:S04]  /*2a90*/  STS.U8 [R70+UR11+0x2080], R4 ;  /* 0x0020800446007988 */ /* 0x000fe8000800000b */
[----:B------:R-:W-:Y:S01]  /*2aa0*/  STS.U8 [R70+UR11+0x2280], R9 ;  /* 0x0022800946007988 */ /* 0x000fe2000800000b */
[----:B---3--:R-:W3:Y:S03]  /*2ab0*/  LDC R71, c[0x0][0x3d8] ;  /* 0x0000f600ff477b82 */ /* 0x008ee60000000800 */
        /* <DEDUP_REMOVED lines=11> */
[----:B------:R-:W-:Y:S01]  /*2b70*/  STS.U8 [R70+UR11+0x3a80], R57 ;  /* 0x003a803946007988 */ /* 0x000fe2000800000b */
[----:B------:R-:W-:-:S02]  /*2b80*/  IADD3.X R3, PT, PT, R68, UR4, R3, P2, P3 ;  /* 0x0000000444037c10 */ /* 0x000fc400097e6403 */
[----:B------:R-:W4:Y:S01]  /*2b90*/  LDC R68, c[0x0][0x3d8] ;  /* 0x0000f600ff447b82 */ /* 0x000f220000000800 */
[----:B------:R-:W-:Y:S04]  /*2ba0*/  STS.U8 [R70+UR11+0x3c80], R61 ;  /* 0x003c803d46007988 */ /* 0x000fe8000800000b */
[----:B------:R-:W-:Y:S04]  /*2bb0*/  STS.U8 [R70+UR11+0x3e80], R65 ;  /* 0x003e804146007988 */ /* 0x000fe8000800000b */
[----:B------:R-:W-:Y:S04]  /*2bc0*/  STS.U8 [R69+UR11+0x2100], R6 ;  /* 0x0021000645007988 */ /* 0x000fe8000800000b */
[----:B------:R-:W-:Y:S04]  /*2bd0*/  STS.U8 [R69+UR11+0x2300], R10 ;  /* 0x0023000a45007988 */ /* 0x000fe8000800000b */
[----:B------:R-:W-:Y:S01]  /*2be0*/  STS.U8 [R69+UR11+0x2500], R14 ;  /* 0x0025000e45007988 */ /* 0x000fe2000800000b */
[----:B------:R-:W-:-:S04]  /*2bf0*/  @!UP0 UIADD3 UR4, UPT, UPT, -UR5, 0x100000, URZ ;  /* 0x0010000005048890 */ /* 0x000fc8000fffe1ff */
[----:B------:R-:W-:Y:S02]  /*2c00*/  @!UP0 USHF.L.U32 UR5, UR4, 0xb, URZ ;  /* 0x0000000b04058899 */ /* 0x000fe400080006ff */
[----:B------:R-:W-:Y:S01]  /*2c10*/  @!UP0 USHF.L.U32 UR4, UR4, 0x1, URZ ;  /* 0x0000000104048899 */ /* 0x000fe200080006ff */
[----:B------:R-:W-:Y:S01]  /*2c20*/  STS.U8 [R69+UR11+0x2700], R18 ;  /* 0x0027001245007988 */ /* 0x000fe2000800000b */
[----:B------:R-:W-:-:S03]  /*2c30*/  ISETP.EQ.U32.AND P2, PT, RZ, UR23, P1 ;  /* 0x00000017ff007c0c */ /* 0x000fc60008f42070 */
[----:B------:R-:W-:Y:S04]  /*2c40*/  STS.U8 [R69+UR11+0x2900], R22 ;  /* 0x0029001645007988 */ /* 0x000fe8000800000b */
[----:B------:R-:W-:Y:S04]  /*2c50*/  STS.U8 [R69+UR11+0x2b00], R26 ;  /* 0x002b001a45007988 */ /* 0x000fe8000800000b */
[----:B------:R-:W-:Y:S04]  /*2c60*/  STS.U8 [R69+UR11+0x2d00], R30 ;  /* 0x002d001e45007988 */ /* 0x000fe8000800000b */
[----:B------:R-:W-:Y:S04]  /*2c70*/  STS.U8 [R69+UR11+0x2f00], R34 ;  /* 0x002f002245007988 */ /* 0x000fe8000800000b */
[----:B------:R-:W-:Y:S04]  /*2c80*/  STS.U8 [R69+UR11+0x3100], R38 ;  /* 0x0031002645007988 */ /* 0x000fe8000800000b */
[----:B------:R-:W-:Y:S01]  /*2c90*/  STS.U8 [R69+UR11+0x3300], R42 ;  /* 0x0033002a45007988 */ /* 0x000fe2000800000b */
[----:B------:R-:W-:-:S03]  /*2ca0*/  VOTEU.ALL UP2, P0 ;  /* 0x0000000000ff7886 */ /* 0x000fc60000040000 */
[----:B------:R-:W-:Y:S04]  /*2cb0*/  STS.U8 [R69+UR11+0x3500], R46 ;  /* 0x0035002e45007988 */ /* 0x000fe8000800000b */
[----:B------:R-:W-:Y:S04]  /*2cc0*/  STS.U8 [R69+UR11+0x3700], R50 ;  /* 0x0037003245007988 */ /* 0x000fe8000800000b */
[----:B------:R-:W-:Y:S04]  /*2cd0*/  STS.U8 [R69+UR11+0x3900], R54 ;  /* 0x0039003645007988 */ /* 0x000fe8000800000b */
[----:B------:R-:W-:Y:S04]  /*2ce0*/  STS.U8 [R69+UR11+0x3b00], R58 ;  /* 0x003b003a45007988 */ /* 0x000fe8000800000b */
[----:B------:R-:W-:Y:S01]  /*2cf0*/  STS.U8 [R69+UR11+0x3d00], R62 ;  /* 0x003d003e45007988 */ /* 0x000fe2000800000b */
[----:B0-----:R-:W-:-:S03]  /*2d00*/  IADD3 R194, P3, PT, R2, UR6, RZ ;  /* 0x0000000602c27c10 */ /* 0x001fc6000ff7e0ff */
[----:B------:R3:W-:Y:S01]  /*2d10*/  STS.U8 [R69+UR11+0x3f00], R66 ;  /* 0x003f004245007988 */ /* 0x0007e2000800000b */
[----:B------:R-:W-:-:S03]  /*2d20*/  UIADD3 UR16, UPT, UPT, UR11, 0x4000, URZ ;  /* 0x000040000b107890 */ /* 0x000fc6000fffe0ff */
[----:B------:R0:W-:Y:S01]  /*2d30*/  STS.U8 [R252+UR11+0x2180], R7 ;  /* 0x00218007fc007988 */ /* 0x0001e2000800000b */
[----:B------:R-:W-:-:S03]  /*2d40*/  UIADD3 UR14, UPT, UPT, UR12, 0x100000, URZ ;  /* 0x001000000c0e7890 */ /* 0x000fc6000fffe0ff */
[----:B------:R0:W-:Y:S01]  /*2d50*/  STS.U8 [R252+UR11+0x2380], R11 ;  /* 0x0023800bfc007988 */ /* 0x0001e2000800000b */
[----:B---3--:R-:W-:-:S03]  /*2d60*/  IMAD.SHL.U32 R69, R71, 0x2, RZ ;  /* 0x0000000247457824 */ /* 0x008fc600078e00ff */
[----:B------:R0:W-:Y:S04]  /*2d70*/  STS.U8 [R252+UR11+0x2580], R15 ;  /* 0x0025800ffc007988 */ /* 0x0001e8000800000b */
        /* <DEDUP_REMOVED lines=12> */
[----:B------:R0:W-:Y:S01]  /*2e40*/  STS.U8 [R252+UR11+0x3f80], R67 ;  /* 0x003f8043fc007988 */ /* 0x0001e2000800000b */
[----:B------:R3:W-:Y:S06]  /*2e50*/  MEMBAR.ALL.CTA ;  /* 0x0000000000007992 */ /* 0x0007ec0000008000 */
[----:B---3--:R-:W-:Y:S04]  /*2e60*/  FENCE.VIEW.ASYNC.S ;  /* 0x00000000000073c6 */ /* 0x008fe80000000000 */
[----:B------:R-:W3:Y:S02]  /*2e70*/  FENCE.VIEW.ASYNC.S ;  /* 0x00000000000073c6 */ /* 0x000ee40000000000 */
[----:B---3--:R0:W3:Y:S01]  /*2e80*/  @!UP2 SYNCS.EXCH.64 URZ, [UR11+0x4000], UR4 ;  /* 0x004000040bffa5b2 */ /* 0x0080e20008000100 */
[----:B------:R-:W-:Y:S01]  /*2e90*/  PRMT R85, RZ, 0x7610, R85 ;  /* 0x00007610ff557816 */ /* 0x000fe20000000055 */
[----:B---3--:R-:W-:Y:S01]  /*2ea0*/  BAR.SYNC.DEFER_BLOCKING 0x0 ;  /* 0x0000000000007b1d */ /* 0x008fe20000010000 */
[----:B------:R-:W-:-:S02]  /*2eb0*/  IADD3 R192, P4, PT, R69, R2, RZ ;  /* 0x0000000245c07210 */ /* 0x000fc40007f9e0ff */
[----:B------:R-:W-:Y:S02]  /*2ec0*/  PRMT R94, RZ, 0x7610, R94 ;  /* 0x00007610ff5e7816 */ /* 0x000fe4000000005e */
[----:B--2---:R-:W-:Y:S01]  /*2ed0*/  LEA.HI.X.SX32 R195, R5, R3, 0x1, P3 ;  /* 0x0000000305c37211 */ /* 0x004fe200018f0eff */
[----:B01--4-:R-:W-:Y:S08]  /*2ee0*/  @!P2 BRA `(.L_x_6) ;  /* 0x00000000006ca947 */ /* 0x013ff00003800000 */
[----:B------:R-:W-:Y:S02]  /*2ef0*/  UIADD3 UR4, UPT, UPT, UR11, 0x8000, URZ ;  /* 0x000080000b047890 */ /* 0x000fe4000fffe0ff */
[----:B------:R-:W-:Y:S02]  /*2f00*/  UIADD3 UR5, UPT, UPT, UR11, 0x2000, URZ ;  /* 0x000020000b057890 */ /* 0x000fe4000fffe0ff */
[----:B------:R-:W-:Y:S02]  /*2f10*/  USHF.R.U32.HI UR4, URZ, 0x4, UR4 ;  /* 0x00000004ff047899 */ /* 0x000fe40008011604 */
[----:B------:R-:W-:Y:S02]  /*2f20*/  USHF.R.U32.HI UR5, URZ, 0x4, UR5 ;  /* 0x00000004ff057899 */ /* 0x000fe40008011605 */
[----:B------:R-:W-:Y:S02]  /*2f30*/  USGXT.U32 UR6, UR4, 0xe ;  /* 0x0000000e0406789a */ /* 0x000fe40008000000 */
[----:B------:R-:W-:Y:S01]  /*2f40*/  USGXT.U32 UR8, UR5, 0xe ;  /* 0x0000000e0508789a */ /* 0x000fe20008000000 */
[----:B------:R-:W-:Y:S01]  /*2f50*/  UMOV UR18, 0xffffff80 ;  /* 0xffffff8000127882 */ /* 0x000fe20000000000 */
[----:B------:R-:W-:Y:S01]  /*2f60*/  UMOV UR19, 0x7fffbfdf ;  /* 0x7fffbfdf00137882 */ /* 0x000fe20000000000 */
[----:B------:R-:W-:Y:S01]  /*2f70*/  UMOV UR20, 0xfffffffe ;  /* 0xfffffffe00147882 */ /* 0x000fe20000000000 */
[----:B------:R-:W-:Y:S01]  /*2f80*/  UMOV UR21, 0x7fffbfdf ;  /* 0x7fffbfdf00157882 */ /* 0x000fe20000000000 */
[----:B------:R-:W-:Y:S01]  /*2f90*/  UMOV UR7, URZ ;  /* 0x000000ff00077c82 */ /* 0x000fe20008000000 */
[----:B------:R-:W-:Y:S01]  /*2fa0*/  UMOV UR9, URZ ;  /* 0x000000ff00097c82 */ /* 0x000fe20008000000 */
[----:B------:R-:W-:-:S02]  /*2fb0*/  UIADD3.64 UR18, UPT, UPT, UR6, -UR18, URZ ;  /* 0x8000001206127297 */ /* 0x000fc4000fffe0ff */
[----:B------:R-:W-:Y:S01]  /*2fc0*/  UIADD3.64 UR20, UPT, UPT, UR8, -UR20, URZ ;  /* 0x8000001408147297 */ /* 0x000fe2000fffe0ff */
[----:B------:R-:W-:Y:S01]  /*2fd0*/  UMOV UR24, 0x0 ;  /* 0x0000000000187882 */ /* 0x000fe20000000000 */
[----:B------:R-:W-:Y:S01]  /*2fe0*/  UMOV UR25, 0x4208010 ;  /* 0x0420801000197882 */ /* 0x000fe20000000000 */
[----:B------:R-:W-:Y:S01]  /*2ff0*/  UMOV UR4, UR16 ;  /* 0x0000001000047c82 */ /* 0x000fe20008000000 */
[----:B------:R-:W-:Y:S01]  /*3000*/  UMOV UR5, URZ ;  /* 0x000000ff00057c82 */ /* 0x000fe20008000000 */
[----:B------:R-:W-:Y:S01]  /*3010*/  UMOV UR7, 0x80004020 ;  /* 0x8000402000077882 */ /* 0x000fe20000000000 */
[----:B------:R-:W-:Y:S01]  /*3020*/  UMOV UR9, 0x80004020 ;  /* 0x8000402000097882 */ /* 0x000fe20000000000 */
[----:B------:R-:W-:Y:S01]  /*3030*/  UMOV UR28, 0x0 ;  /* 0x00000000001c7882 */ /* 0x000fe20000000000 */
[----:B------:R-:W-:Y:S01]  /*3040*/  UMOV UR29, 0x4208010 ;  /* 0x04208010001d7882 */ /* 0x000fe20000000000 */
[----:B------:R-:W-:Y:S01]  /*3050*/  UMOV UR4, UR4 ;  /* 0x0000000400047c82 */ /* 0x000fe20008000000 */
[----:B------:R0:W-:Y:S01]  /*3060*/  UTCQMMA gdesc[UR6], gdesc[UR8], tmem[UR14], tmem[UR24], idesc[UR25], !UPT ;  /* 0x00ff1808060075ea */ /* 0x0001e2000f80030e */
[----:B------:R0:W-:Y:S01]  /*3070*/  UTCQMMA gdesc[UR18], gdesc[UR20], tmem[UR14], tmem[UR28], idesc[UR29], UPT ;  /* 0x00ff1c14120075ea */ /* 0x0001e2000b80030e */
[----:B------:R0:W-:Y:S01]  /*3080*/  UTCBAR [UR4], URZ ;  /* 0x000000ff040073e9 */ /* 0x0001e200080000ff */
[----:B------:R-:W-:Y:S01]  /*3090*/  NOP ;  /* 0x0000000000007918 */ /* 0x000fe20000000000 */
.L_x_6:
[----:B------:R-:W-:Y:S05]  /*30a0*/  @!P1 BRA `(.L_x_7) ;  /* 0x0000000000089947 */ /* 0x000fea0003800000 */
[----:B------:R-:W1:Y:S02]  /*30b0*/  SYNCS.PHASECHK.TRANS64.TRYWAIT P3, [UR11+0x4000], RZ ;  /* 0x004000ffff0075a7 */ /* 0x000e64000806110b */
[----:B-1----:R-:W-:Y:S05]  /*30c0*/  @!P3 BRA `(.L_x_8) ;  /* 0x000000c000c0b947 */ /* 0x002fea0003800000 */
.L_x_7:
[----:B------:R-:W1:Y:S01]  /*30d0*/  LDC R70, c[0x0][0x3d8] ;  /* 0x0000f600ff467b82 */ /* 0x000e620000000800 */
[----:B------:R-:W-:Y:S01]  /*30e0*/  LEA.HI.X.SX32 R193, R69, R3, 0x1, P4 ;  /* 0x0000000345c17211 */ /* 0x000fe200020f0eff */
[----:B------:R-:W-:-:S06]  /*30f0*/  IMAD R69, R71, 0x3, RZ ;  /* 0x0000000347457824 */ /* 0x000fcc00078e02ff */
[----:B------:R-:W-:Y:S01]  /*3100*/  BAR.SYNC.DEFER_BLOCKING 0x0 ;  /* 0x0000000000007b1d */ /* 0x000fe20000010000 */
[----:B------:R-:W-:-:S07]  /*3110*/  IMAD.SHL.U32 R71, R71, 0x4, RZ ;  /* 0x0000000447477824 */ /* 0x000fce00078e00ff */
[----:B------:R-:W2:Y:S01]  /*3120*/  LDC R72, c[0x0][0x3d8] ;  /* 0x0000f600ff487b82 */ /* 0x000ea20000000800 */
[-C--:B------:R-:W-:Y:S01]  /*3130*/  IADD3 R190, P3, PT, R69, R2.reuse, RZ ;  /* 0x0000000245be7210 */ /* 0x080fe20007f7e0ff */
[----:B------:R3:W-:Y:S01]  /*3140*/  STL [R1+0x158], R196 ;  /* 0x000158c401007387 */ /* 0x0007e20000100800 */
[----:B------:R-:W-:Y:S01]  /*3150*/  IADD3 R188, P4, PT, R71, R2, RZ ;  /* 0x0000000247bc7210 */ /* 0x000fe20007f9e0ff */
[----:B------:R-:W4:Y:S01]  /*3160*/  LDCU UR5, c[0x0][0x3a8] ;  /* 0x00007500ff0577ac */ /* 0x000f220008000800 */
[----:B------:R-:W-:-:S03]  /*3170*/  LEA.HI.X.SX32 R191, R69, R3, 0x1, P3 ;  /* 0x0000000345bf7211 */ /* 0x000fc600018f0eff */
[----:B------:R-:W0:Y:S01]  /*3180*/  LDC R73, c[0x0][0x3d8] ;  /* 0x0000f600ff497b82 */ /* 0x000e220000000800 */
[----:B------:R-:W-:Y:S01]  /*3190*/  IMAD R69, R0, 0x5, RZ ;  /* 0x0000000500457824 */ /* 0x000fe200078e02ff */
[----:B------:R-:W-:Y:S01]  /*31a0*/  LEA.HI.X.SX32 R189, R71, R3, 0x1, P4 ;  /* 0x0000000347bd7211 */ /* 0x000fe200020f0eff */
[----:B------:R-:W-:-:S05]  /*31b0*/  IMAD.SHL.U32 R71, R68, 0x8, RZ ;  /* 0x0000000844477824 */ /* 0x000fca00078e00ff */
[----:B------:R-:W3:Y:S01]  /*31c0*/  LDC R75, c[0x0][0x3d8] ;  /* 0x0000f600ff4b7b82 */ /* 0x000ee20000000800 */
[----:B------:R-:W-:-:S07]  /*31d0*/  IADD3 R186, P3, PT, R69, R2, RZ ;  /* 0x0000000245ba7210 */ /* 0x000fce0007f7e0ff */
[----:B------:R-:W3:Y:S01]  /*31e0*/  LDC R74, c[0x0][0x3d8] ;  /* 0x0000f600ff4a7b82 */ /* 0x000ee20000000800 */
[----:B------:R-:W3:Y:S01]  /*31f0*/  S2R R77, SR_TID.X ;  /* 0x00000000004d7919 */ /* 0x000ee20000002100 */
[----:B------:R-:W-:Y:S01]  /*3200*/  LDTM.16dp32bit_t0_t15.x64 R4, tmem[UR13+0x100000] ;  /* 0x1000000d000479ee */ /* 0x000fe20008b00000 */
[----:B------:R-:W4:Y:S01]  /*3210*/  LDTM.16dp32bit_t16_t31.x64 R4, tmem[UR13+0x100040] ;  /* 0x1000400d000479ee */ /* 0x000f220008b20000 */
[----:B------:R-:W-:Y:S01]  /*3220*/  PRMT R84, RZ, 0x7610, R84 ;  /* 0x00007610ff547816 */ /* 0x000fe20000000054 */
[----:B------:R0:W-:Y:S03]  /*3230*/  STL [R1+0x154], R181 ;  /* 0x000154b501007387 */ /* 0x0001e60000100800 */
[----:B------:R-:W3:Y:S01]  /*3240*/  LDC R0, c[0x0][0x3d8] ;  /* 0x0000f600ff007b82 */ /* 0x000ee20000000800 */
[----:B------:R-:W-:Y:S01]  /*3250*/  LEA.HI.X.SX32 R187, R69, R3, 0x1, P3 ;  /* 0x0000000345bb7211 */ /* 0x000fe200018f0eff */
[----:B-1----:R-:W-:Y:S01]  /*3260*/  IMAD R69, R70, 0x9, RZ ;  /* 0x0000000946457824 */ /* 0x002fe200078e02ff */
[----:B------:R-:W-:-:S05]  /*3270*/  IADD3 R184, P4, PT, R71, R2, RZ ;  /* 0x0000000247b87210 */ /* 0x000fca0007f9e0ff */
[----:B------:R-:W1:Y:S01]  /*3280*/  LDC R70, c[0x0][0x3d8] ;  /* 0x0000f600ff467b82 */ /* 0x000e620000000800 */
[----:B------:R-:W-:Y:S01]  /*3290*/  LEA.HI.X.SX32 R185, R71, R3, 0x1, P4 ;  /* 0x0000000347b97211 */ /* 0x000fe200020f0eff */
[----:B--2---:R-:W-:Y:S01]  /*32a0*/  IMAD R71, R72, 0xa, RZ ;  /* 0x0000000a48477824 */ /* 0x004fe200078e02ff */
[----:B------:R-:W-:Y:S01]  /*32b0*/  IADD3 R182, P3, PT, R69, R2, RZ ;  /* 0x0000000245b67210 */ /* 0x000fe20007f7e0ff */
[----:B0-----:R-:W-:-:S03]  /*32c0*/  IMAD R73, R73, 0xb, RZ ;  /* 0x0000000b49497824 */ /* 0x001fc600078e02ff */
[-C--:B------:R-:W-:Y:S01]  /*32d0*/  IADD3 R178, P4, PT, R71, R2.reuse, RZ ;  /* 0x0000000247b27210 */ /* 0x080fe20007f9e0ff */
[----:B------:R-:W0:Y:S01]  /*32e0*/  LDC R72, c[0x0][0x3d8] ;  /* 0x0000f600ff487b82 */ /* 0x000e220000000800 */
[-C--:B------:R-:W-:Y:S02]  /*32f0*/  LEA.HI.X.SX32 R183, R69, R3.reuse, 0x1, P3 ;  /* 0x0000000345b77211 */ /* 0x080fe400018f0eff */
[-C--:B------:R-:W-:Y:S02]  /*3300*/  LEA.HI.X.SX32 R179, R71, R3.reuse, 0x1, P4 ;  /* 0x0000000347b37211 */ /* 0x080fe400020f0eff */
[C---:B------:R-:W-:Y:S01]  /*3310*/  IADD3 R176, P3, PT, R73.reuse, R2, RZ ;  /* 0x0000000249b07210 */ /* 0x040fe20007f7e0ff */
[----:B---3--:R-:W-:Y:S02]  /*3320*/  IMAD R71, R0, 0xc, RZ ;  /* 0x0000000c00477824 */ /* 0x008fe400078e02ff */
[----:B------:R-:W2:Y:S01]  /*3330*/  LDC R68, c[0x0][0x3d8] ;  /* 0x0000f600ff447b82 */ /* 0x000ea20000000800 */
[----:B------:R-:W-:-:S02]  /*3340*/  LEA.HI.X.SX32 R177, R73, R3, 0x1, P3 ;  /* 0x0000000349b17211 */ /* 0x000fc400018f0eff */
[----:B------:R-:W-:-:S05]  /*3350*/  IADD3 R174, P3, PT, R71, R2, RZ ;  /* 0x0000000247ae7210 */ /* 0x000fca0007f7e0ff */
[----:B------:R-:W3:Y:S01]  /*3360*/  LDC R73, c[0x0][0x3d8] ;  /* 0x0000f600ff497b82 */ /* 0x000ee20000000800 */
[----:B------:R-:W-:Y:S01]  /*3370*/  LEA.HI.X.SX32 R175, R71, R3, 0x1, P3 ;  /* 0x0000000347af7211 */ /* 0x000fe200018f0eff */
[----:B------:R-:W-:Y:S02]  /*3380*/  IMAD R75, R75, 0xd, RZ ;  /* 0x0000000d4b4b7824 */ /* 0x000fe400078e02ff */
[----:B-1----:R-:W-:-:S04]  /*3390*/  IMAD.SHL.U32 R71, R70, 0x10, RZ ;  /* 0x0000001046477824 */ /* 0x002fc800078e00ff */
[----:B------:R-:W1:Y:S01]  /*33a0*/  LDC R69, c[0x0][0x3d8] ;  /* 0x0000f600ff457b82 */ /* 0x000e620000000800 */
[----:B------:R-:W-:-:S07]  /*33b0*/  IADD3 R172, P4, PT, R75, R2, RZ ;  /* 0x000000024bac7210 */ /* 0x000fce0007f9e0ff */
[----:B------:R-:W4:Y:S01]  /*33c0*/  LDC R70, c[0x0][0x3d8] ;  /* 0x0000f600ff467b82 */ /* 0x000f220000000800 */
[----:B------:R-:W-:Y:S01]  /*33d0*/  LEA.HI.X.SX32 R173, R75, R3, 0x1, P4 ;  /* 0x000000034bad7211 */ /* 0x000fe200020f0eff */
[----:B0-----:R-:W-:-:S06]  /*33e0*/  IMAD R75, R72, 0x11, RZ ;  /* 0x00000011484b7824 */ /* 0x001fcc00078e02ff */
[----:B------:R-:W0:Y:S01]  /*33f0*/  LDC R0, c[0x0][0x3d8] ;  /* 0x0000f600ff007b82 */ /* 0x000e220000000800 */
[-C--:B------:R-:W-:Y:S01]  /*3400*/  IADD3 R168, P4, PT, R75, R2.reuse, RZ ;  /* 0x000000024ba87210 */ /* 0x080fe20007f9e0ff */
[----:B--2---:R-:W-:Y:S01]  /*3410*/  IMAD R68, R68, 0x13, RZ ;  /* 0x0000001344447824 */ /* 0x004fe200078e02ff */
[----:B------:R-:W-:Y:S01]  /*3420*/  IADD3 R170, P3, PT, R71, R2, RZ ;  /* 0x0000000247aa7210 */ /* 0x000fe20007f7e0ff */
[----:B---3--:R-:W-:Y:S01]  /*3430*/  IMAD R73, R73, 0x12, RZ ;  /* 0x0000001249497824 */ /* 0x008fe200078e02ff */
[----:B------:R-:W-:-:S03]  /*3440*/  LEA.HI.X.SX32 R169, R75, R3, 0x1, P4 ;  /* 0x000000034ba97211 */ /* 0x000fc600020f0eff */
[----:B------:R-:W2:Y:S01]  /*3450*/  LDC R72, c[0x0][0x3d8] ;  /* 0x0000f600ff487b82 */ /* 0x000ea20000000800 */
[----:B------:R-:W-:Y:S02]  /*3460*/  LEA.HI.X.SX32 R171, R71, R3, 0x1, P3 ;  /* 0x0000000347ab7211 */ /* 0x000fe400018f0eff */
[----:B------:R-:W-:Y:S01]  /*3470*/  IADD3 R164, P4, PT, R68, R2, RZ ;  /* 0x0000000244a47210 */ /* 0x000fe20007f9e0ff */
[----:B-1----:R-:W-:-:S04]  /*3480*/  IMAD R69, R69, 0x14, RZ ;  /* 0x0000001445457824 */ /* 0x002fc800078e02ff */
[----:B------:R-:W1:Y:S01]  /*3490*/  LDC R71, c[0x0][0x3d8] ;  /* 0x0000f600ff477b82 */ /* 0x000e620000000800 */
[----:B------:R-:W-:Y:S01]  /*34a0*/  LEA.HI.X.SX32 R165, R68, R3, 0x1, P4 ;  /* 0x0000000344a57211 */ /* 0x000fe200020f0eff */
[----:B----4-:R-:W-:Y:S01]  /*34b0*/  IMAD R68, R70, 0x19, RZ ;  /* 0x0000001946447824 */ /* 0x010fe200078e02ff */
[----:B------:R-:W-:-:S05]  /*34c0*/  IADD3 R166, P3, PT, R73, R2, RZ ;  /* 0x0000000249a67210 */ /* 0x000fca0007f7e0ff */
[----:B------:R-:W3:Y:S01]  /*34d0*/  LDC R70, c[0x0][0x3d8] ;  /* 0x0000f600ff467b82 */ /* 0x000ee20000000800 */
[----:B------:R-:W-:Y:S01]  /*34e0*/  LEA.HI.X.SX32 R167, R73, R3, 0x1, P3 ;  /* 0x0000000349a77211 */ /* 0x000fe200018f0eff */
[----:B0-----:R-:W-:Y:S01]  /*34f0*/  IMAD R0, R0, 0x18, RZ ;  /* 0x0000001800007824 */ /* 0x001fe200078e02ff */
[----:B------:R-:W-:-:S04]  /*3500*/  IADD3 R162, P3, PT, R69, R2, RZ ;  /* 0x0000000245a27210 */ /* 0x000fc80007f7e0ff */
[-C--:B------:R-:W-:Y:S01]  /*3510*/  LEA.HI.X.SX32 R163, R69, R3.reuse, 0x1, P3 ;  /* 0x0000000345a37211 */ /* 0x080fe200018f0eff */
[----:B------:R-:W0:Y:S01]  /*3520*/  LDC R73, c[0x0][0x3d8] ;  /* 0x0000f600ff497b82 */ /* 0x000e220000000800 */
[-C--:B------:R-:W-:Y:S02]  /*3530*/  IADD3 R160, P3, PT, R0, R2.reuse, RZ ;  /* 0x0000000200a07210 */ /* 0x080fe40007f7e0ff */
[-C--:B------:R-:W-:Y:S02]  /*3540*/  IADD3 R158, P4, PT, R68, R2.reuse, RZ ;  /* 0x00000002449e7210 */ /* 0x080fe40007f9e0ff */
[-C--:B------:R-:W-:Y:S01]  /*3550*/  LEA.HI.X.SX32 R161, R0, R3.reuse, 0x1, P3 ;  /* 0x0000000300a17211 */ /* 0x080fe200018f0eff */
[----:B--2---:R-:W-:Y:S01]  /*3560*/  IMAD R0, R72, 0x1b, RZ ;  /* 0x0000001b48007824 */ /* 0x004fe200078e02ff */
[----:B------:R-:W-:Y:S01]  /*3570*/  LEA.HI.X.SX32 R159, R68, R3, 0x1, P4 ;  /* 0x00000003449f7211 */ /* 0x000fe200020f0eff */
[----:B-1----:R-:W-:Y:S01]  /*3580*/  IMAD R69, R71, 0x1a, RZ ;  /* 0x0000001a47457824 */ /* 0x002fe200078e02ff */
[----:B------:R-:W1:Y:S02]  /*3590*/  LDC R72, c[0x0][0x3d8] ;  /* 0x0000f600ff487b82 */ /* 0x000e640000000800 */
[----:B------:R-:W-:-:S02]  /*35a0*/  IADD3 R154, P4, PT, R0, R2, RZ ;  /* 0x00000002009a7210 */ /* 0x000fc40007f9e0ff */
[CC--:B------:R-:W-:Y:S02]  /*35b0*/  IADD3 R156, P3, PT, R69.reuse, R2.reuse, RZ ;  /* 0x00000002459c7210 */ /* 0x0c0fe40007f7e0ff */
[-C--:B------:R-:W-:Y:S01]  /*35c0*/  LEA.HI.X.SX32 R155, R0, R3.reuse, 0x1, P4 ;  /* 0x00000003009b7211 */ /* 0x080fe200020f0eff */
[----:B---3--:R-:W-:Y:S01]  /*35d0*/  IMAD R0, R70, 0x1c, RZ ;  /* 0x0000001c46007824 */ /* 0x008fe200078e02ff */
[----:B------:R-:W2:Y:S01]  /*35e0*/  LDC R71, c[0x0][0x3d8] ;  /* 0x0000f600ff477b82 */ /* 0x000ea20000000800 */
[----:B------:R-:W-:Y:S01]  /*35f0*/  LEA.HI.X.SX32 R157, R69, R3, 0x1, P3 ;  /* 0x00000003459d7211 */ /* 0x000fe200018f0eff */
[----:B------:R-:W-:Y:S02]  /*3600*/  IMAD R69, R74, 0x21, RZ ;  /* 0x000000214a457824 */ /* 0x000fe400078e02ff */
[----:B------:R-:W-:-:S04]  /*3610*/  IADD3 R152, P3, PT, R0, R2, RZ ;  /* 0x0000000200987210 */ /* 0x000fc80007f7e0ff */
[----:B------:R-:W3:Y:S01]  /*3620*/  LDC R70, c[0x0][0x3d8] ;  /* 0x0000f600ff467b82 */ /* 0x000ee20000000800 */
[----:B0-----:R-:W-:Y:S01]  /*3630*/  IMAD.SHL.U32 R68, R73, 0x20, RZ ;  /* 0x0000002049447824 */ /* 0x001fe200078e00ff */
[----:B------:R-:W-:Y:S02]  /*3640*/  LEA.HI.X.SX32 R153, R0, R3, 0x1, P3 ;  /* 0x0000000300997211 */ /* 0x000fe400018f0eff */
[----:B------:R-:W-:-:S04]  /*3650*/  IADD3 R148, P3, PT, R69, R2, RZ ;  /* 0x0000000245947210 */ /* 0x000fc80007f7e0ff */
[----:B------:R-:W0:Y:S01]  /*3660*/  LDC R73, c[0x0][0x3d8] ;  /* 0x0000f600ff497b82 */ /* 0x000e220000000800 */
[----:B------:R-:W-:Y:S01]  /*3670*/  LEA.HI.X.SX32 R149, R69, R3, 0x1, P3 ;  /* 0x0000000345957211 */ /* 0x000fe200018f0eff */
[----:B-1----:R-:W-:Y:S01]  /*3680*/  IMAD R0, R72, 0x22, RZ ;  /* 0x0000002248007824 */ /* 0x002fe200078e02ff */
[----:B------:R-:W-:-:S05]  /*3690*/  IADD3 R150, P4, PT, R68, R2, RZ ;  /* 0x0000000244967210 */ /* 0x000fca0007f9e0ff */
[----:B------:R-:W1:Y:S01]  /*36a0*/  LDC R69, c[0x0][0x3d8] ;  /* 0x0000f600ff457b82 */ /* 0x000e620000000800 */
[----:B------:R-:W-:Y:S01]  /*36b0*/  LEA.HI.X.SX32 R151, R68, R3, 0x1, P4 ;  /* 0x0000000344977211 */ /* 0x000fe200020f0eff */
[----:B--2---:R-:W-:Y:S01]  /*36c0*/  IMAD R68, R71, 0x23, RZ ;  /* 0x0000002347447824 */ /* 0x004fe200078e02ff */
[----:B------:R-:W-:-:S05]  /*36d0*/  IADD3 R146, P3, PT, R0, R2, RZ ;  /* 0x0000000200927210 */ /* 0x000fca0007f7e0ff */
[----:B------:R-:W2:Y:S01]  /*36e0*/  LDC R71, c[0x0][0x3d8] ;  /* 0x0000f600ff477b82 */ /* 0x000ea20000000800 */
[----:B------:R-:W-:Y:S01]  /*36f0*/  LEA.HI.X.SX32 R147, R0, R3, 0x1, P3 ;  /* 0x0000000300937211 */ /* 0x000fe200018f0eff */
[----:B---3--:R-:W-:Y:S01]  /*3700*/  IMAD R0, R70, 0x24, RZ ;  /* 0x0000002446007824 */ /* 0x008fe200078e02ff */
[----:B------:R-:W-:-:S05]  /*3710*/  IADD3 R144, P4, PT, R68, R2, RZ ;  /* 0x0000000244907210 */ /* 0x000fca0007f9e0ff */
[----:B------:R-:W3:Y:S01]  /*3720*/  LDC R72, c[0x0][0x3d8] ;  /* 0x0000f600ff487b82 */ /* 0x000ee20000000800 */
[----:B------:R-:W-:Y:S01]  /*3730*/  LEA.HI.X.SX32 R145, R68, R3, 0x1, P4 ;  /* 0x0000000344917211 */ /* 0x000fe200020f0eff */
[----:B0-----:R-:W-:Y:S01]  /*3740*/  IMAD R68, R73, 0x28, RZ ;  /* 0x0000002849447824 */ /* 0x001fe200078e02ff */
[----:B------:R-:W-:-:S05]  /*3750*/  IADD3 R142, P3, PT, R0, R2, RZ ;  /* 0x00000002008e7210 */ /* 0x000fca0007f7e0ff */
[----:B------:R-:W0:Y:S01]  /*3760*/  LDC R73, c[0x0][0x3d8] ;  /* 0x0000f600ff497b82 */ /* 0x000e220000000800 */
[----:B------:R-:W-:Y:S01]  /*3770*/  LEA.HI.X.SX32 R143, R0, R3, 0x1, P3 ;  /* 0x00000003008f7211 */ /* 0x000fe200018f0eff */
[----:B-1----:R-:W-:-:S06]  /*3780*/  IMAD R0, R69, 0x29, RZ ;  /* 0x0000002945007824 */ /* 0x002fcc00078e02ff */
[----:B------:R-:W1:Y:S01]  /*3790*/  LDC R70, c[0x0][0x3d8] ;  /* 0x0000f600ff467b82 */ /* 0x000e620000000800 */
[-C--:B------:R-:W-:Y:S02]  /*37a0*/  IADD3 R140, P4, PT, R68, R2.reuse, RZ ;  /* 0x00000002448c7210 */ /* 0x080fe40007f9e0ff */
[----:B------:R-:W-:Y:S02]  /*37b0*/  IADD3 R138, P3, PT, R0, R2, RZ ;  /* 0x00000002008a7210 */ /* 0x000fe40007f7e0ff */
[----:B------:R-:W-:-:S03]  /*37c0*/  LEA.HI.X.SX32 R141, R68, R3, 0x1, P4 ;  /* 0x00000003448d7211 */ /* 0x000fc600020f0eff */
[----:B------:R-:W4:Y:S01]  /*37d0*/  LDC R74, c[0x0][0x3d8] ;  /* 0x0000f600ff4a7b82 */ /* 0x000f220000000800 */
[----:B------:R-:W-:Y:S01]  /*37e0*/  LEA.HI.X.SX32 R139, R0, R3, 0x1, P3 ;  /* 0x00000003008b7211 */ /* 0x000fe200018f0eff */
[----:B--2---:R-:W-:Y:S02]  /*37f0*/  IMAD R68, R71, 0x2a, RZ ;  /* 0x0000002a47447824 */ /* 0x004fe400078e02ff */
[----:B---3--:R-:W-:-:S04]  /*3800*/  IMAD R0, R72, 0x2b, RZ ;  /* 0x0000002b48007824 */ /* 0x008fc800078e02ff */
[----:B------:R-:W2:Y:S01]  /*3810*/  LDC R69, c[0x0][0x3d8] ;  /* 0x0000f600ff457b82 */ /* 0x000ea20000000800 */
[----:B------:R-:W-:-:S07]  /*3820*/  IADD3 R134, P4, PT, R0, R2, RZ ;  /* 0x0000000200867210 */ /* 0x000fce0007f9e0ff */
[----:B------:R-:W3:Y:S01]  /*3830*/  LDC R71, c[0x0][0x3d8] ;  /* 0x0000f600ff477b82 */ /* 0x000ee20000000800 */
[----:B------:R-:W-:Y:S02]  /*3840*/  IADD3 R136, P3, PT, R68, R2, RZ ;  /* 0x0000000244887210 */ /* 0x000fe40007f7e0ff */
[----:B------:R-:W-:Y:S01]  /*3850*/  LEA.HI.X.SX32 R135, R0, R3, 0x1, P4 ;  /* 0x0000000300877211 */ /* 0x000fe200020f0eff */
[----:B0-----:R-:W-:-:S04]  /*3860*/  IMAD R0, R73, 0x30, RZ ;  /* 0x0000003049007824 */ /* 0x001fc800078e02ff */
[----:B------:R-:W0:Y:S01]  /*3870*/  LDC R72, c[0x0][0x3d8] ;  /* 0x0000f600ff487b82 */ /* 0x000e220000000800 */
[----:B------:R-:W-:Y:S01]  /*3880*/  LEA.HI.X.SX32 R137, R68, R3, 0x1, P3 ;  /* 0x0000000344897211 */ /* 0x000fe200018f0eff */
[----:B-1----:R-:W-:Y:S01]  /*3890*/  IMAD R68, R70, 0x2c, RZ ;  /* 0x0000002c46447824 */ /* 0x002fe200078e02ff */
[----:B------:R-:W-:-:S05]  /*38a0*/  IADD3 R130, P4, PT, R0, R2, RZ ;  /* 0x0000000200827210 */ /* 0x000fca0007f9e0ff */
[----:B------:R-:W1:Y:S01]  /*38b0*/  LDC R70, c[0x0][0x3d8] ;  /* 0x0000f600ff467b82 */ /* 0x000e620000000800 */
[-C--:B------:R-:W-:Y:S02]  /*38c0*/  IADD3 R132, P3, PT, R68, R2.reuse, RZ ;  /* 0x0000000244847210 */ /* 0x080fe40007f7e0ff */
[-C--:B------:R-:W-:Y:S01]  /*38d0*/  LEA.HI.X.SX32 R131, R0, R3.reuse, 0x1, P4 ;  /* 0x0000000300837211 */ /* 0x080fe200020f0eff */
[----:B----4-:R-:W-:Y:S01]  /*38e0*/  IMAD R0, R74, 0x31, RZ ;  /* 0x000000314a007824 */ /* 0x010fe200078e02ff */
[----:B------:R-:W-:Y:S01]  /*38f0*/  LEA.HI.X.SX32 R133, R68, R3, 0x1, P3 ;  /* 0x0000000344857211 */ /* 0x000fe200018f0eff */
[----:B--2---:R-:W-:Y:S02]  /*3900*/  IMAD R68, R69, 0x32, RZ ;  /* 0x0000003245447824 */ /* 0x004fe400078e02ff */
[----:B---3--:R-:W-:Y:S01]  /*3910*/  IMAD R69, R71, 0x33, RZ ;  /* 0x0000003347457824 */ /* 0x008fe200078e02ff */
[-C--:B------:R-:W-:Y:S01]  /*3920*/  IADD3 R128, P3, PT, R0, R2.reuse, RZ ;  /* 0x0000000200807210 */ /* 0x080fe20007f7e0ff */
[----:B------:R-:W2:Y:S01]  /*3930*/  @!P0 SYNCS.CCTL.IV [UR11+0x4000] ;  /* 0x00400000ff0089b1 */ /* 0x000ea2000800000b */
[----:B------:R-:W-:-:S02]  /*3940*/  IADD3 R126, P4, PT, R68, R2, RZ ;  /* 0x00000002447e7210 */ /* 0x000fc40007f9e0ff */
[C---:B------:R-:W-:Y:S02]  /*3950*/  LOP3.LUT R76, R77.reuse, 0xf, RZ, 0xc0, !PT ;  /* 0x0000000f4d4c7812 */ /* 0x040fe400078ec0ff */
[----:B------:R-:W-:Y:S01]  /*3960*/  LOP3.LUT R80, R77, 0x10, RZ, 0xc0, !PT ;  /* 0x000000104d507812 */ /* 0x000fe200078ec0ff */
[----:B------:R-:W-:Y:S01]  /*3970*/  FMUL R6, R6, UR5 ;  /* 0x0000000506067c20 */ /* 0x000fe20008400000 */
[-C--:B------:R-:W-:Y:S01]  /*3980*/  LEA.HI.X.SX32 R129, R0, R3.reuse, 0x1, P3 ;  /* 0x0000000300817211 */ /* 0x080fe200018f0eff */
[----:B0-----:R-:W-:Y:S01]  /*3990*/  IMAD R0, R72, 0x34, RZ ;  /* 0x0000003448007824 */ /* 0x001fe200078e02ff */
[-C--:B------:R-:W-:Y:S01]  /*39a0*/  IADD3 R124, P3, PT, R69, R2.reuse, RZ ;  /* 0x00000002457c7210 */ /* 0x080fe20007f7e0ff */
[----:B------:R-:W-:Y:S01]  /*39b0*/  FMUL R7, R7, UR5 ;  /* 0x0000000507077c20 */ /* 0x000fe20008400000 */
[-C--:B------:R-:W-:Y:S01]  /*39c0*/  LEA.HI.X.SX32 R127, R68, R3.reuse, 0x1, P4 ;  /* 0x00000003447f7211 */ /* 0x080fe200020f0eff */
[----:B------:R-:W-:Y:S01]  /*39d0*/  FMUL R8, R8, UR5 ;  /* 0x0000000508087c20 */ /* 0x000fe20008400000 */
[----:B------:R-:W-:Y:S01]  /*39e0*/  LOP3.LUT R68, R77, 0x60, RZ, 0xc0, !PT ;  /* 0x000000604d447812 */ /* 0x000fe200078ec0ff */
[----:B------:R-:W-:Y:S01]  /*39f0*/  FMUL R9, R9, UR5 ;  /* 0x0000000509097c20 */ /* 0x000fe20008400000 */
[-C--:B------:R-:W-:Y:S01]  /*3a00*/  LEA.HI.X.SX32 R125, R69, R3.reuse, 0x1, P3 ;  /* 0x00000003457d7211 */ /* 0x080fe200018f0eff */
[----:B------:R-:W-:Y:S01]  /*3a10*/  FMUL R10, R10, UR5 ;  /* 0x000000050a0a7c20 */ /* 0x000fe20008400000 */
[----:B------:R-:W-:Y:S01]  /*3a20*/  IADD3 R122, P3, PT, R0, R2, RZ ;  /* 0x00000002007a7210 */ /* 0x000fe20007f7e0ff */
[----:B------:R-:W-:Y:S01]  /*3a30*/  FMUL R11, R11, UR5 ;  /* 0x000000050b0b7c20 */ /* 0x000fe20008400000 */
[----:B------:R-:W-:Y:S01]  /*3a40*/  R2UR UR4, R68 ;  /* 0x00000000440472ca */ /* 0x000fe200000e0000 */
[----:B------:R-:W-:Y:S01]  /*3a50*/  FMUL R12, R12, UR5 ;  /* 0x000000050c0c7c20 */ /* 0x000fe20008400000 */
[----:B------:R-:W-:Y:S01]  /*3a60*/  LEA.HI.X.SX32 R123, R0, R3, 0x1, P3 ;  /* 0x00000003007b7211 */ /* 0x000fe200018f0eff */
[----:B-1----:R-:W-:-:S02]  /*3a70*/  IMAD R0, R70, 0x38, RZ ;  /* 0x0000003846007824 */ /* 0x002fc400078e02ff */
[----:B------:R-:W-:Y:S01]  /*3a80*/  FMUL R13, R13, UR5 ;  /* 0x000000050d0d7c20 */ /* 0x000fe20008400000 */
[----:B------:R-:W-:Y:S01]  /*3a90*/  FMUL R20, R20, UR5 ;  /* 0x0000000514147c20 */ /* 0x000fe20008400000 */
[----:B------:R-:W-:Y:S01]  /*3aa0*/  FMUL R21, R21, UR5 ;  /* 0x0000000515157c20 */ /* 0x000fe20008400000 */
[----:B------:R-:W-:Y:S01]  /*3ab0*/  FMUL R22, R22, UR5 ;  /* 0x0000000516167c20 */ /* 0x000fe20008400000 */
[----:B------:R-:W-:Y:S01]  /*3ac0*/  IADD3 R68, P3, PT, R0, R2, RZ ;  /* 0x0000000200447210 */ /* 0x000fe20007f7e0ff */
[----:B------:R-:W-:Y:S01]  /*3ad0*/  FMUL R23, R23, UR5 ;  /* 0x0000000517177c20 */ /* 0x000fe20008400000 */
[----:B------:R-:W-:Y:S01]  /*3ae0*/  FMUL R24, R24, UR5 ;  /* 0x0000000518187c20 */ /* 0x000fe20008400000 */
[----:B------:R-:W-:Y:S01]  /*3af0*/  FMUL R25, R25, UR5 ;  /* 0x0000000519197c20 */ /* 0x000fe20008400000 */
[----:B------:R-:W-:Y:S01]  /*3b00*/  LEA.HI.X.SX32 R69, R0, R3, 0x1, P3 ;  /* 0x0000000300457211 */ /* 0x000fe200018f0eff */
[----:B------:R-:W-:Y:S02]  /*3b10*/  IMAD.U32 R0, RZ, RZ, UR4 ;  /* 0x00000004ff007e24 */ /* 0x000fe4000f8e00ff */
[----:B------:R-:W-:Y:S01]  /*3b20*/  FMUL R26, R26, UR5 ;  /* 0x000000051a1a7c20 */ /* 0x000fe20008400000 */
[----:B------:R-:W-:-:S02]  /*3b30*/  IMAD.SHL.U32 R80, R80, 0x4, RZ ;  /* 0x0000000450507824 */ /* 0x000fc400078e00ff */
[----:B------:R-:W-:Y:S01]  /*3b40*/  FMUL R27, R27, UR5 ;  /* 0x000000051b1b7c20 */ /* 0x000fe20008400000 */
[----:B------:R-:W-:Y:S01]  /*3b50*/  FMUL R28, R28, UR5 ;  /* 0x000000051c1c7c20 */ /* 0x000fe20008400000 */
[----:B------:R-:W-:Y:S01]  /*3b60*/  LEA.HI R0, R0, R76, RZ, 0x1f ;  /* 0x0000004c00007211 */ /* 0x000fe200078ff8ff */
[----:B------:R-:W-:Y:S02]  /*3b70*/  VIADD R70, R80, 0x2 ;  /* 0x0000000250467836 */ /* 0x000fe40000000000 */
[----:B------:R-:W-:Y:S01]  /*3b80*/  FMUL R29, R29, UR5 ;  /* 0x000000051d1d7c20 */ /* 0x000fe20008400000 */
[----:B------:R-:W-:Y:S01]  /*3b90*/  FMUL R30, R30, UR5 ;  /* 0x000000051e1e7c20 */ /* 0x000fe20008400000 */
[----:B------:R-:W-:Y:S01]  /*3ba0*/  FMUL R31, R31, UR5 ;  /* 0x000000051f1f7c20 */ /* 0x000fe20008400000 */
[----:B------:R-:W-:Y:S02]  /*3bb0*/  VIADD R0, R0, UR22 ;  /* 0x0000001600007c36 */ /* 0x000fe40008000000 */
[----:B------:R-:W-:Y:S01]  /*3bc0*/  FMUL R32, R32, UR5 ;  /* 0x0000000520207c20 */ /* 0x000fe20008400000 */
[----:B------:R-:W-:Y:S01]  /*3bd0*/  FMUL R33, R33, UR5 ;  /* 0x0000000521217c20 */ /* 0x000fe20008400000 */
[----:B------:R-:W-:Y:S01]  /*3be0*/  FMUL R34, R34, UR5 ;  /* 0x0000000522227c20 */ /* 0x000fe20008400000 */
[----:B------:R-:W-:Y:S01]  /*3bf0*/  FMUL R35, R35, UR5 ;  /* 0x0000000523237c20 */ /* 0x000fe20008400000 */
[----:B------:R-:W-:Y:S01]  /*3c00*/  ISETP.GE.AND P5, PT, R0, R70, PT ;  /* 0x000000460000720c */ /* 0x000fe20003fa6270 */
[----:B------:R-:W-:-:S02]  /*3c10*/  VIADD R70, R80, 0x3 ;  /* 0x0000000350467836 */ /* 0x000fc40000000000 */
[----:B------:R-:W-:Y:S01]  /*3c20*/  FMUL R36, R36, UR5 ;  /* 0x0000000524247c20 */ /* 0x000fe20008400000 */
[----:B------:R-:W-:Y:S01]  /*3c30*/  FMUL R37, R37, UR5 ;  /* 0x0000000525257c20 */ /* 0x000fe20008400000 */
[----:B------:R-:W-:Y:S01]  /*3c40*/  FSEL R83, R6, -INF , P5 ;  /* 0xff80000006537808 */ /* 0x000fe20002800000 */
[----:B------:R-:W-:Y:S01]  /*3c50*/  VIADD R6, R80, 0x7 ;  /* 0x0000000750067836 */ /* 0x000fe20000000000 */
[----:B------:R-:W-:Y:S01]  /*3c60*/  ISETP.GE.AND P6, PT, R0, R70, PT ;  /* 0x000000460000720c */ /* 0x000fe20003fc6270 */
[----:B------:R-:W-:Y:S02]  /*3c70*/  VIADD R70, R80, 0x4 ;  /* 0x0000000450467836 */ /* 0x000fe40000000000 */
[----:B------:R-:W-:Y:S01]  /*3c80*/  FMUL R38, R38, UR5 ;  /* 0x0000000526267c20 */ /* 0x000fe20008400000 */
[----:B------:R-:W-:Y:S01]  /*3c90*/  FMUL R39, R39, UR5 ;  /* 0x0000000527277c20 */ /* 0x000fe20008400000 */
[----:B------:R-:W-:Y:S01]  /*3ca0*/  FSEL R82, R7, -INF , P6 ;  /* 0xff80000007527808 */ /* 0x000fe20003000000 */
[----:B------:R-:W-:Y:S01]  /*3cb0*/  FMUL R40, R40, UR5 ;  /* 0x0000000528287c20 */ /* 0x000fe20008400000 */
[----:B------:R-:W-:Y:S01]  /*3cc0*/  ISETP.GE.AND P6, PT, R0, R6, PT ;  /* 0x000000060000720c */ /* 0x000fe20003fc6270 */
[----:B------:R-:W-:Y:S01]  /*3cd0*/  VIADD R6, R80, 0x8 ;  /* 0x0000000850067836 */ /* 0x000fe20000000000 */
[----:B------:R-:W-:Y:S01]  /*3ce0*/  ISETP.GE.AND P3, PT, R0, R70, PT ;  /* 0x000000460000720c */ /* 0x000fe20003f66270 */
[----:B------:R-:W-:-:S02]  /*3cf0*/  VIADD R70, R80, 0x5 ;  /* 0x0000000550467836 */ /* 0x000fc40000000000 */
[----:B------:R-:W-:Y:S01]  /*3d00*/  FMUL R41, R41, UR5 ;  /* 0x0000000529297c20 */ /* 0x000fe20008400000 */
[----:B------:R-:W-:Y:S01]  /*3d10*/  FMUL R42, R42, UR5 ;  /* 0x000000052a2a7c20 */ /* 0x000fe20008400000 */
[----:B------:R-:W-:Y:S01]  /*3d20*/  FSEL R81, R8, -INF , P3 ;  /* 0xff80000008517808 */ /* 0x000fe20001800000 */
[----:B------:R-:W-:Y:S01]  /*3d30*/  FMUL R43, R43, UR5 ;  /* 0x000000052b2b7c20 */ /* 0x000fe20008400000 */
[----:B------:R-:W-:Y:S01]  /*3d40*/  ISETP.GE.AND P3, PT, R0, R6, PT ;  /* 0x000000060000720c */ /* 0x000fe20003f66270 */
        /* <DEDUP_REMOVED lines=10> */
[----:B------:R-:W-:Y:S01]  /*3df0*/  FMUL R47, R47, UR5 ;  /* 0x000000052f2f7c20 */ /* 0x000fe20008400000 */
[----:B------:R-:W-:Y:S01]  /*3e00*/  FMUL R48, R48, UR5 ;  /* 0x0000000530307c20 */ /* 0x000fe20008400000 */
[----:B------:R-:W-:Y:S01]  /*3e10*/  FMUL R49, R49, UR5 ;  /* 0x0000000531317c20 */ /* 0x000fe20008400000 */
[----:B------:R-:W-:Y:S01]  /*3e20*/  FSEL R78, R10, -INF , P5 ;  /* 0xff8000000a4e7808 */ /* 0x000fe20002800000 */
[----:B------:R-:W-:Y:S01]  /*3e30*/  FMUL R50, R50, UR5 ;  /* 0x0000000532327c20 */ /* 0x000fe20008400000 */
[----:B------:R-:W-:Y:S01]  /*3e40*/  ISETP.GE.AND P5, PT, R0, R6, PT ;  /* 0x000000060000720c */ /* 0x000fe20003fa6270 */
[----:B------:R-:W-:Y:S01]  /*3e50*/  VIADD R6, R80, 0xb ;  /* 0x0000000b50067836 */ /* 0x000fe20000000000 */
[----:B------:R-:W-:Y:S01]  /*3e60*/  FSEL R77, R11, -INF , P6 ;  /* 0xff8000000b4d7808 */ /* 0x000fe20003000000 */
[----:B------:R-:W-:Y:S01]  /*3e70*/  FMUL R4, R4, UR5 ;  /* 0x0000000504047c20 */ /* 0x000fe20008400000 */
[----:B------:R-:W-:Y:S01]  /*3e80*/  FMUL R5, R5, UR5 ;  /* 0x0000000505057c20 */ /* 0x000fe20008400000 */
        /* <DEDUP_REMOVED lines=14> */
[C---:B------:R-:W-:Y:S01]  /*3f70*/  VIADD R6, R80.reuse, 0xe ;  /* 0x0000000e50067836 */ /* 0x040fe20000000000 */
[----:B------:R-:W-:Y:S01]  /*3f80*/  FSEL R9, R9, -INF , P5 ;  /* 0xff80000009097808 */ /* 0x000fe20002800000 */
[----:B------:R-:W-:-:S02]  /*3f90*/  VIADD R7, R80, 0xf ;  /* 0x0000000f50077836 */ /* 0x000fc40000000000 */
[----:B------:R-:W-:Y:S01]  /*3fa0*/  FMUL R57, R57, UR5 ;  /* 0x0000000539397c20 */ /* 0x000fe20008400000 */
[----:B------:R-:W-:Y:S01]  /*3fb0*/  FMUL R58, R58, UR5 ;  /* 0x000000053a3a7c20 */ /* 0x000fe20008400000 */
[----:B------:R-:W-:Y:S01]  /*3fc0*/  ISETP.GE.AND P5, PT, R0, R6, PT ;  /* 0x000000060000720c */ /* 0x000fe20003fa6270 */
[----:B------:R-:W-:Y:S01]  /*3fd0*/  FMUL R6, R15, UR5 ;  /* 0x000000050f067c20 */ /* 0x000fe20008400000 */
[----:B------:R-:W-:Y:S01]  /*3fe0*/  FMUL R14, R16, UR5 ;  /* 0x00000005100e7c20 */ /* 0x000fe20008400000 */
[----:B------:R-:W-:Y:S01]  /*3ff0*/  FMUL R11, R17, UR5 ;  /* 0x00000005110b7c20 */ /* 0x000fe20008400000 */
[----:B------:R-:W-:Y:S01]  /*4000*/  FMUL R10, R18, UR5 ;  /* 0x00000005120a7c20 */ /* 0x000fe20008400000 */
[----:B------:R-:W-:Y:S01]  /*4010*/  VIADD R8, R80, 0x13 ;  /* 0x0000001350087836 */ /* 0x000fe20000000000 */
[----:B------:R-:W-:Y:S01]  /*4020*/  FSEL R6, R6, -INF , P6 ;  /* 0xff80000006067808 */ /* 0x000fe20003000000 */
[----:B------:R-:W-:Y:S01]  /*4030*/  VIADD R12, R80, 0x33 ;  /* 0x00000033500c7836 */ /* 0x000fe20000000000 */
[----:B------:R-:W-:Y:S01]  /*4040*/  ISETP.GE.AND P6, PT, R0, R7, PT ;  /* 0x000000070000720c */ /* 0x000fe20003fc6270 */
[----:B------:R-:W-:Y:S01]  /*4050*/  VIADD R7, R80, 0x10 ;  /* 0x0000001050077836 */ /* 0x000fe20000000000 */
[----:B------:R-:W-:Y:S01]  /*4060*/  FSEL R14, R14, -INF , P3 ;  /* 0xff8000000e0e7808 */ /* 0x000fe20001800000 */
[----:B------:R-:W-:Y:S01]  /*4070*/  FMUL R59, R59, UR5 ;  /* 0x000000053b3b7c20 */ /* 0x000fe20008400000 */
[----:B------:R-:W-:Y:S01]  /*4080*/  FMUL R60, R60, UR5 ;  /* 0x000000053c3c7c20 */ /* 0x000fe20008400000 */
[----:B------:R-:W0:Y:S01]  /*4090*/  LDC R15, c[0x0][0x3d8] ;  /* 0x0000f600ff0f7b82 */ /* 0x000e220000000800 */
[----:B------:R-:W-:Y:S01]  /*40a0*/  ISETP.GE.AND P3, PT, R0, R7, PT ;  /* 0x000000070000720c */ /* 0x000fe20003f66270 */
[----:B------:R-:W-:Y:S01]  /*40b0*/  VIADD R7, R80, 0x11 ;  /* 0x0000001150077836 */ /* 0x000fe20000000000 */
[----:B------:R-:W-:Y:S01]  /*40c0*/  FSEL R11, R11, -INF , P4 ;  /* 0xff8000000b0b7808 */ /* 0x000fe20002000000 */
[----:B------:R-:W-:Y:S01]  /*40d0*/  FMUL R61, R61, UR5 ;  /* 0x000000053d3d7c20 */ /* 0x000fe20008400000 */
[----:B------:R-:W-:Y:S01]  /*40e0*/  FMUL R62, R62, UR5 ;  /* 0x000000053e3e7c20 */ /* 0x000fe20008400000 */
[----:B------:R-:W-:Y:S01]  /*40f0*/  PRMT R88, RZ, 0x7610, R88 ;  /* 0x00007610ff587816 */ /* 0x000fe20000000058 */
[----:B------:R-:W-:Y:S01]  /*4100*/  NOP ;  /* 0x0000000000007918 */ /* 0x000fe20000000000 */
[----:B------:R-:W-:Y:S01]  /*4110*/  ISETP.GE.AND P4, PT, R0, R7, PT ;  /* 0x000000070000720c */ /* 0x000fe20003f86270 */
[----:B------:R-:W-:Y:S01]  /*4120*/  VIADD R7, R80, 0x12 ;  /* 0x0000001250077836 */ /* 0x000fe20000000000 */
[----:B------:R-:W-:Y:S01]  /*4130*/  FSEL R10, R10, -INF , P5 ;  /* 0xff8000000a0a7808 */ /* 0x000fe20002800000 */
[----:B------:R-:W2:Y:S01]  /*4140*/  @P1 LDG.E.U8 R85, desc[UR26][R2.64] ;  /* 0x0000001a02551981 */ /* 0x000ea2000c1e1100 */
[----:B------:R-:W-:Y:S01]  /*4150*/  PRMT R87, RZ, 0x7610, R87 ;  /* 0x00007610ff577816 */ /* 0x000fe20000000057 */
[----:B------:R-:W-:Y:S01]  /*4160*/  FMUL R63, R63, UR5 ;  /* 0x000000053f3f7c20 */ /* 0x000fe20008400000 */
[----:B------:R-:W-:Y:S01]  /*4170*/  ISETP.GE.AND P5, PT, R0, R7, PT ;  /* 0x000000070000720c */ /* 0x000fe20003fa6270 */
[----:B------:R-:W-:Y:S01]  /*4180*/  FMUL R7, R19, UR5 ;  /* 0x0000000513077c20 */ /* 0x000fe20008400000 */
[----:B------:R-:W-:Y:S01]  /*4190*/  FSEL R180, R20, -INF , P3 ;  /* 0xff80000014b47808 */ /* 0x000fe20001800000 */
[----:B------:R-:W3:Y:S01]  /*41a0*/  @P1 LDG.E.U8 R84, desc[UR26][R184.64] ;  /* 0x0000001ab8541981 */ /* 0x000ee2000c1e1100 */
[----:B------:R-:W-:Y:S01]  /*41b0*/  PRMT R86, RZ, 0x7610, R86 ;  /* 0x00007610ff567816 */ /* 0x000fe20000000056 */
[----:B------:R-:W1:Y:S01]  /*41c0*/  LDC R16, c[0x0][0x3d8] ;  /* 0x0000f600ff107b82 */ /* 0x000e620000000800 */
[----:B------:R-:W-:Y:S01]  /*41d0*/  FSEL R7, R7, -INF , P6 ;  /* 0xff80000007077808 */ /* 0x000fe20003000000 */
[----:B------:R-:W4:Y:S01]  /*41e0*/  @P1 LDG.E.U8 R88, desc[UR26][R170.64] ;  /* 0x0000001aaa581981 */ /* 0x000f22000c1e1100 */
[----:B------:R-:W-:Y:S01]  /*41f0*/  ISETP.GE.AND P6, PT, R0, R8, PT ;  /* 0x000000080000720c */ /* 0x000fe20003fc6270 */
[----:B------:R-:W-:Y:S01]  /*4200*/  VIADD R8, R80, 0x14 ;  /* 0x0000001450087836 */ /* 0x000fe20000000000 */
[----:B------:R-:W-:Y:S01]  /*4210*/  FSEL R206, R21, -INF , P4 ;  /* 0xff80000015ce7808 */ /* 0x000fe20002000000 */
[----:B------:R-:W2:Y:S01]  /*4220*/  @P1 LDG.E.U8 R87, desc[UR26][R160.64] ;  /* 0x0000001aa0571981 */ /* 0x000ea2000c1e1100 */
[----:B------:R-:W-:-:S02]  /*4230*/  PRMT R99, RZ, 0x7610, R99 ;  /* 0x00007610ff637816 */ /* 0x000fc40000000063 */
[----:B------:R-:W-:Y:S01]  /*4240*/  ISETP.GE.AND P3, PT, R0, R8, PT ;  /* 0x000000080000720c */ /* 0x000fe20003f66270 */
[----:B------:R-:W-:Y:S01]  /*4250*/  VIADD R8, R80, 0x15 ;  /* 0x0000001550087836 */ /* 0x000fe20000000000 */
[----:B------:R-:W-:Y:S01]  /*4260*/  FSEL R207, R22, -INF , P5 ;  /* 0xff80000016cf7808 */ /* 0x000fe20002800000 */
[----:B------:R-:W2:Y:S01]  /*4270*/  @P1 LDG.E.U8 R86, desc[UR26][R150.64] ;  /* 0x0000001a96561981 */ /* 0x000ea2000c1e1100 */
[----:B------:R-:W-:Y:S01]  /*4280*/  FSEL R208, R23, -INF , P6 ;  /* 0xff80000017d07808 */ /* 0x000fe20003000000 */
[----:B------:R-:W0:Y:S01]  /*4290*/  LDC R22, c[0x0][0x3d8] ;  /* 0x0000f600ff167b82 */ /* 0x000e220000000800 */
[----:B------:R-:W-:Y:S01]  /*42a0*/  ISETP.GE.AND P4, PT, R0, R8, PT ;  /* 0x000000080000720c */ /* 0x000fe20003f86270 */
[----:B------:R-:W-:Y:S01]  /*42b0*/  VIADD R8, R80, 0x16 ;  /* 0x0000001650087836 */ /* 0x000fe20000000000 */
[----:B------:R-:W-:Y:S01]  /*42c0*/  PRMT R91, RZ, 0x7610, R91 ;  /* 0x00007610ff5b7816 */ /* 0x000fe2000000005b */
[----:B------:R-:W2:Y:S03]  /*42d0*/  @P1 LDG.E.U8 R94, desc[UR26][R194.64] ;  /* 0x0000001ac25e1981 */ /* 0x000ea6000c1e1100 */
[----:B------:R-:W-:Y:S01]  /*42e0*/  ISETP.GE.AND P5, PT, R0, R8, PT ;  /* 0x000000080000720c */ /* 0x000fe20003fa6270 */
[----:B------:R-:W-:Y:S01]  /*42f0*/  VIADD R8, R80, 0x17 ;  /* 0x0000001750087836 */ /* 0x000fe20000000000 */
[----:B------:R-:W-:Y:S01]  /*4300*/  FSEL R209, R24, -INF , P3 ;  /* 0xff80000018d17808 */ /* 0x000fe20001800000 */
[----:B------:R-:W2:Y:S03]  /*4310*/  @P1 LDG.E.U8 R91, desc[UR26][R140.64] ;  /* 0x0000001a8c5b1981 */ /* 0x000ea6000c1e1100 */
[----:B------:R-:W-:Y:S01]  /*4320*/  ISETP.GE.AND P6, PT, R0, R8, PT ;  /* 0x000000080000720c */ /* 0x000fe20003fc6270 */
[----:B------:R-:W-:Y:S01]  /*4330*/  VIADD R8, R80, 0x18 ;  /* 0x0000001850087836 */ /* 0x000fe20000000000 */
[----:B------:R-:W-:Y:S01]  /*4340*/  PRMT R90, RZ, 0x7610, R90 ;  /* 0x00007610ff5a7816 */ /* 0x000fe2000000005a */
[----:B------:R-:W2:Y:S01]  /*4350*/  @P1 LDG.E.U8 R99, desc[UR26][R192.64] ;  /* 0x0000001ac0631981 */ /* 0x000ea2000c1e1100 */
[----:B------:R-:W-:-:S02]  /*4360*/  PRMT R107, RZ, 0x7610, R107 ;  /* 0x00007610ff6b7816 */ /* 0x000fc4000000006b */
[----:B------:R-:W-:Y:S01]  /*4370*/  ISETP.GE.AND P3, PT, R0, R8, PT ;  /* 0x000000080000720c */ /* 0x000fe20003f66270 */
[----:B------:R-:W-:Y:S01]  /*4380*/  VIADD R8, R80, 0x19 ;  /* 0x0000001950087836 */ /* 0x000fe20000000000 */
[----:B------:R-:W-:Y:S01]  /*4390*/  FSEL R210, R25, -INF , P4 ;  /* 0xff80000019d27808 */ /* 0x000fe20002000000 */
[----:B------:R-:W2:Y:S01]  /*43a0*/  @P1 LDG.E.U8 R90, desc[UR26][R130.64] ;  /* 0x0000001a825a1981 */ /* 0x000ea2000c1e1100 */
[----:B------:R-:W-:Y:S02]  /*43b0*/  PRMT R113, RZ, 0x7610, R113 ;  /* 0x00007610ff717816 */ /* 0x000fe40000000071 */
[----:B------:R-:W-:Y:S01]  /*43c0*/  ISETP.GE.AND P4, PT, R0, R8, PT ;  /* 0x000000080000720c */ /* 0x000fe20003f86270 */
[----:B------:R-:W-:Y:S01]  /*43d0*/  VIADD R8, R80, 0x1a ;  /* 0x0000001a50087836 */ /* 0x000fe20000000000 */
[----:B------:R-:W-:Y:S02]  /*43e0*/  FSEL R211, R26, -INF , P5 ;  /* 0xff8000001ad37808 */ /* 0x000fe40002800000 */
[----:B------:R-:W-:-:S02]  /*43f0*/  PRMT R89, RZ, 0x7610, R89 ;  /* 0x00007610ff597816 */ /* 0x000fc40000000059 */
[----:B------:R-:W-:Y:S02]  /*4400*/  PRMT R93, RZ, 0x7610, R93 ;  /* 0x00007610ff5d7816 */ /* 0x000fe4000000005d */
[----:B------:R-:W-:Y:S02]  /*4410*/  PRMT R92, RZ, 0x7610, R92 ;  /* 0x00007610ff5c7816 */ /* 0x000fe4000000005c */
[----:B------:R-:W-:Y:S01]  /*4420*/  PRMT R97, RZ, 0x7610, R97 ;  /* 0x00007610ff617816 */ /* 0x000fe20000000061 */
[----:B------:R-:W2:Y:S01]  /*4430*/  @P1 LDG.E.U8 R89, desc[UR26][R68.64] ;  /* 0x0000001a44591981 */ /* 0x000ea2000c1e1100 */
        /* <DEDUP_REMOVED lines=8> */
[----:B------:R-:W-:Y:S01]  /*44c0*/  FSEL R29, R29, -INF , P4 ;  /* 0xff8000001d1d7808 */ /* 0x000fe20002000000 */
[----:B------:R-:W2:Y:S03]  /*44d0*/  @P1 LDG.E.U8 R92, desc[UR26][R168.64] ;  /* 0x0000001aa85c1981 */ /* 0x000ea6000c1e1100 */
        /* <DEDUP_REMOVED lines=10> */
[----:B------:R-:W-:-:S02]  /*4580*/  FSEL R31, R31, -INF , P6 ;  /* 0xff8000001f1f7808 */ /* 0x000fc40003000000 */
[----:B------:R-:W-:Y:S02]  /*4590*/  PRMT R95, RZ, 0x7610, R95 ;  /* 0x00007610ff5f7816 */ /* 0x000fe4000000005f */
[----:B------:R-:W-:Y:S02]  /*45a0*/  PRMT R98, RZ, 0x7610, R98 ;  /* 0x00007610ff627816 */ /* 0x000fe40000000062 */
[----:B------:R-:W-:Y:S02]  /*45b0*/  PRMT R19, RZ, 0x7610, R19 ;  /* 0x00007610ff137816 */ /* 0x000fe40000000013 */
[----:B------:R-:W-:Y:S01]  /*45c0*/  PRMT R102, RZ, 0x7610, R102 ;  /* 0x00007610ff667816 */ /* 0x000fe20000000066 */
[----:B------:R-:W2:Y:S01]  /*45d0*/  @P1 LDG.E.U8 R95, desc[UR26][R138.64] ;  /* 0x0000001a8a5f1981 */ /* 0x000ea2000c1e1100 */
[----:B------:R-:W-:Y:S01]  /*45e0*/  ISETP.GE.AND P6, PT, R0, R8, PT ;  /* 0x000000080000720c */ /* 0x000fe20003fc6270 */
[----:B------:R-:W-:Y:S01]  /*45f0*/  VIADD R8, R80, 0x20 ;  /* 0x0000002050087836 */ /* 0x000fe20000000000 */
[----:B------:R-:W-:Y:S01]  /*4600*/  FSEL R32, R32, -INF , P3 ;  /* 0xff80000020207808 */ /* 0x000fe20001800000 */
        /* <DEDUP_REMOVED lines=28> */
[----:B------:R-:W-:Y:S01]  /*47d0*/  PRMT R103, RZ, 0x7610, R103 ;  /* 0x00007610ff677816 */ /* 0x000fe20000000067 */
[----:B------:R-:W0:Y:S01]  /*47e0*/  S2R R23, SR_TID.X ;  /* 0x0000000000177919 */ /* 0x000e220000002100 */
[----:B------:R-:W-:Y:S01]  /*47f0*/  ISETP.GE.AND P5, PT, R0, R8, PT ;  /* 0x000000080000720c */ /* 0x000fe20003fa6270 */
[----:B------:R-:W-:Y:S01]  /*4800*/  VIADD R8, R80, 0x27 ;  /* 0x0000002750087836 */ /* 0x000fe20000000000 */
[----:B------:R-:W-:Y:S01]  /*4810*/  FSEL R214, R39, -INF , P6 ;  /* 0xff80000027d67808 */ /* 0x000fe20003000000 */
[----:B------:R-:W0:Y:S01]  /*4820*/  S2R R24, SR_TID.X ;  /* 0x0000000000187919 */ /* 0x000e220000002100 */
        /* <DEDUP_REMOVED lines=17> */
[----:B------:R-:W2:Y:S01]  /*4940*/  @P1 LDG.E.U8 R113, desc[UR26][R188.64] ;  /* 0x0000001abc711981 */ /* 0x000ea2000c1e1100 */
[----:B------:R-:W-:-:S02]  /*4950*/  PRMT R121, RZ, 0x7610, R121 ;  /* 0x00007610ff797816 */ /* 0x000fc40000000079 */
[----:B------:R-:W-:Y:S01]  /*4960*/  ISETP.GE.AND P6, PT, R0, R8, PT ;  /* 0x000000080000720c */ /* 0x000fe20003fc6270 */
[----:B------:R-:W-:Y:S01]  /*4970*/  VIADD R8, R80, 0x2c ;  /* 0x0000002c50087836 */ /* 0x000fe20000000000 */
[----:B------:R-:W-:Y:S02]  /*4980*/  FSEL R234, R44, -INF , P3 ;  /* 0xff8000002cea7808 */ /* 0x000fe40001800000 */
[----:B------:R-:W-:Y:S01]  /*4990*/  FSEL R45, R45, -INF , P4 ;  /* 0xff8000002d2d7808 */ /* 0x000fe20002000000 */
[----:B------:R-:W2:Y:S01]  /*49a0*/  @P1 LDG.E.U8 R121, desc[UR26][R186.64] ;  /* 0x0000001aba791981 */ /* 0x000ea2000c1e1100 */
[----:B------:R-:W-:Y:S01]  /*49b0*/  ISETP.GE.AND P3, PT, R0, R8, PT ;  /* 0x000000080000720c */ /* 0x000fe20003f66270 */
[----:B------:R-:W-:-:S05]  /*49c0*/  VIADD R8, R80, 0x2d ;  /* 0x0000002d50087836 */ /* 0x000fca0000000000 */
[----:B------:R-:W-:Y:S01]  /*49d0*/  ISETP.GE.AND P4, PT, R0, R8, PT ;  /* 0x000000080000720c */ /* 0x000fe20003f86270 */
[----:B------:R-:W-:Y:S01]  /*49e0*/  VIADD R8, R80, 0x2e ;  /* 0x0000002e50087836 */ /* 0x000fe20000000000 */
[----:B------:R-:W-:-:S04]  /*49f0*/  FSEL R46, R46, -INF , P5 ;  /* 0xff8000002e2e7808 */ /* 0x000fc80002800000 */
[----:B------:R-:W-:Y:S01]  /*4a00*/  ISETP.GE.AND P5, PT, R0, R8, PT ;  /* 0x000000080000720c */ /* 0x000fe20003fa6270 */
[----:B------:R-:W-:Y:S01]  /*4a10*/  VIADD R8, R80, 0x2f ;  /* 0x0000002f50087836 */ /* 0x000fe20000000000 */
[----:B------:R-:W-:-:S04]  /*4a20*/  FSEL R47, R47, -INF , P6 ;  /* 0xff8000002f2f7808 */ /* 0x000fc80003000000 */
[----:B------:R-:W-:Y:S01]  /*4a30*/  ISETP.GE.AND P6, PT, R0, R8, PT ;  /* 0x000000080000720c */ /* 0x000fe20003fc6270 */
[----:B------:R-:W-:Y:S01]  /*4a40*/  VIADD R8, R80, 0x30 ;  /* 0x0000003050087836 */ /* 0x000fe20000000000 */
[----:B------:R-:W-:Y:S02]  /*4a50*/  FSEL R48, R48, -INF , P3 ;  /* 0xff80000030307808 */ /* 0x000fe40001800000 */
[----:B------:R-:W-:Y:S02]  /*4a60*/  FSEL R49, R49, -INF , P4 ;  /* 0xff80000031317808 */ /* 0x000fe40002000000 */
[----:B------:R-:W-:Y:S01]  /*4a70*/  ISETP.GE.AND P3, PT, R0, R8, PT ;  /* 0x000000080000720c */ /* 0x000fe20003f66270 */
[----:B------:R-:W-:Y:S01]  /*4a80*/  VIADD R8, R80, 0x31 ;  /* 0x0000003150087836 */ /* 0x000fe20000000000 */
[----:B------:R-:W-:Y:S02]  /*4a90*/  ISETP.GE.AND P4, PT, R0, R80, PT ;  /* 0x000000500000720c */ /* 0x000fe40003f86270 */
[----:B------:R-:W-:-:S02]  /*4aa0*/  FSEL R50, R50, -INF , P5 ;  /* 0xff80000032327808 */ /* 0x000fc40002800000 */
[----:B------:R-:W-:Y:S02]  /*4ab0*/  ISETP.GT.AND P5, PT, R0, R80, PT ;  /* 0x000000500000720c */ /* 0x000fe40003fa4270 */
[----:B------:R-:W-:Y:S02]  /*4ac0*/  FSEL R4, R4, -INF , P4 ;  /* 0xff80000004047808 */ /* 0x000fe40002000000 */
[----:B------:R-:W-:Y:S01]  /*4ad0*/  ISETP.GE.AND P4, PT, R0, R8, PT ;  /* 0x000000080000720c */ /* 0x000fe20003f86270 */
[----:B------:R-:W-:Y:S01]  /*4ae0*/  VIADD R8, R80, 0x32 ;  /* 0x0000003250087836 */ /* 0x000fe20000000000 */
[----:B------:R-:W-:-:S04]  /*4af0*/  FSEL R5, R5, -INF , P5 ;  /* 0xff80000005057808 */ /* 0x000fc80002800000 */
[----:B------:R-:W-:Y:S02]  /*4b00*/  ISETP.GE.AND P5, PT, R0, R8, PT ;  /* 0x000000080000720c */ /* 0x000fe40003fa6270 */
[----:B------:R-:W-:-:S04]  /*4b10*/  FMNMX3 R8, R4, R5, R83, !PT ;  /* 0x0000000504087276 */ /* 0x000fc80007800053 */
[----:B------:R-:W-:-:S04]  /*4b20*/  FMNMX3 R8, R8, R82, R81, !PT ;  /* 0x0000005208087276 */ /* 0x000fc80007800051 */
[----:B------:R-:W-:-:S04]  /*4b30*/  FMNMX3 R8, R8, R79, R78, !PT ;  /* 0x0000004f08087276 */ /* 0x000fc8000780004e */
[----:B------:R-:W-:-:S04]  /*4b40*/  FMNMX3 R8, R8, R77, R76, !PT ;  /* 0x0000004d08087276 */ /* 0x000fc8000780004c */
[----:B------:R-:W-:-:S04]  /*4b50*/  FMNMX3 R8, R8, R13, R9, !PT ;  /* 0x0000000d08087276 */ /* 0x000fc80007800009 */
[----:B------:R-:W-:-:S04]  /*4b60*/  FMNMX3 R8, R8, R6, R14, !PT ;  /* 0x0000000608087276 */ /* 0x000fc8000780000e */
[----:B------:R-:W-:Y:S02]  /*4b70*/  FMNMX3 R8, R8, R11, R10, !PT ;  /* 0x0000000b08087276 */ /* 0x000fe4000780000a */
[----:B------:R-:W-:Y:S02]  /*4b80*/  FSEL R235, R51, -INF , P6 ;  /* 0xff80000033eb7808 */ /* 0x000fe40003000000 */
[----:B------:R-:W-:Y:S02]  /*4b90*/  FMNMX3 R8, R8, R7, R180, !PT ;  /* 0x0000000708087276 */ /* 0x000fe400078000b4 */
[----:B------:R-:W-:Y:S01]  /*4ba0*/  ISETP.GE.AND P6, PT, R0, R12, PT ;  /* 0x0000000c0000720c */ /* 0x000fe20003fc6270 */
[----:B------:R-:W-:Y:S01]  /*4bb0*/  VIADD R12, R80, 0x34 ;  /* 0x00000034500c7836 */ /* 0x000fe20000000000 */
[----:B------:R-:W-:Y:S02]  /*4bc0*/  FMNMX3 R8, R8, R206, R207, !PT ;  /* 0x000000ce08087276 */ /* 0x000fe400078000cf */
[----:B------:R-:W-:-:S02]  /*4bd0*/  FSEL R52, R52, -INF , P3 ;  /* 0xff80000034347808 */ /* 0x000fc40001800000 */
[----:B------:R-:W-:Y:S01]  /*4be0*/  ISETP.GE.AND P3, PT, R0, R12, PT ;  /* 0x0000000c0000720c */ /* 0x000fe20003f66270 */
[----:B------:R-:W-:Y:S01]  /*4bf0*/  VIADD R12, R80, 0x35 ;  /* 0x00000035500c7836 */ /* 0x000fe20000000000 */
[----:B------:R-:W-:Y:S02]  /*4c00*/  FMNMX3 R8, R8, R208, R209, !PT ;  /* 0x000000d008087276 */ /* 0x000fe400078000d1 */
[----:B------:R-:W-:Y:S02]  /*4c10*/  FSEL R53, R53, -INF , P4 ;  /* 0xff80000035357808 */ /* 0x000fe40002000000 */
[----:B------:R-:W-:Y:S02]  /*4c20*/  FMNMX3 R8, R8, R210, R211, !PT ;  /* 0x000000d208087276 */ /* 0x000fe400078000d3 */
[----:B------:R-:W-:Y:S01]  /*4c30*/  ISETP.GE.AND P4, PT, R0, R12, PT ;  /* 0x0000000c0000720c */ /* 0x000fe20003f86270 */
[----:B------:R-:W-:Y:S01]  /*4c40*/  VIADD R12, R80, 0x36 ;  /* 0x00000036500c7836 */ /* 0x000fe20000000000 */
[----:B------:R-:W-:-:S02]  /*4c50*/  FMNMX3 R8, R8, R27, R28, !PT ;  /* 0x0000001b08087276 */ /* 0x000fc4000780001c */
[----:B------:R-:W-:Y:S02]  /*4c60*/  FSEL R54, R54, -INF , P5 ;  /* 0xff80000036367808 */ /* 0x000fe40002800000 */
        /* <DEDUP_REMOVED lines=39> */
[----:B------:R-:W-:Y:S01]  /*4ee0*/  FSEL R181, R63, -INF , P6 ;  /* 0xff8000003fb57808 */ /* 0x000fe20003000000 */
[----:B------:R-:W-:Y:S01]  /*4ef0*/  FMUL R63, R64, UR5 ;  /* 0x00000005403f7c20 */ /* 0x000fe20008400000 */
[----:B------:R-:W-:Y:S02]  /*4f00*/  FMNMX3 R8, R8, R55, R56, !PT ;  /* 0x0000003708087276 */ /* 0x000fe40007800038 */
[----:B------:R-:W-:Y:S01]  /*4f10*/  ISETP.GE.AND P6, PT, R0, R12, PT ;  /* 0x0000000c0000720c */ /* 0x000fe20003fc6270 */
[----:B0-----:R-:W-:Y:S01]  /*4f20*/  IMAD R12, R15, 0x39, RZ ;  /* 0x000000390f0c7824 */ /* 0x001fe200078e02ff */
[----:B------:R-:W-:-:S02]  /*4f30*/  FMNMX3 R8, R8, R57, R58, !PT ;  /* 0x0000003908087276 */ /* 0x000fc4000780003a */
[----:B------:R-:W-:Y:S02]  /*4f40*/  FSEL R63, R63, -INF , P3 ;  /* 0xff8000003f3f7808 */ /* 0x000fe40001800000 */
[----:B------:R-:W-:Y:S02]  /*4f50*/  IADD3 R70, P3, PT, R12, R2, RZ ;  /* 0x000000020c467210 */ /* 0x000fe40007f7e0ff */
[----:B------:R-:W-:Y:S01]  /*4f60*/  FMNMX3 R8, R8, R59, R60, !PT ;  /* 0x0000003b08087276 */ /* 0x000fe2000780003c */
[----:B------:R-:W-:Y:S01]  /*4f70*/  FMUL R64, R65, UR5 ;  /* 0x0000000541407c20 */ /* 0x000fe20008400000 */
[----:B------:R-:W-:Y:S01]  /*4f80*/  FMUL R65, R66, UR5 ;  /* 0x0000000542417c20 */ /* 0x000fe20008400000 */
[----:B------:R-:W-:Y:S02]  /*4f90*/  LEA.HI.X.SX32 R71, R12, R3, 0x1, P3 ;  /* 0x000000030c477211 */ /* 0x000fe400018f0eff */
[----:B------:R-:W-:Y:S01]  /*4fa0*/  FMNMX3 R8, R8, R196, R62, !PT ;  /* 0x000000c408087276 */ /* 0x000fe2000780003e */
[----:B------:R-:W-:Y:S01]  /*4fb0*/  FMUL R66, R67, UR5 ;  /* 0x0000000543427c20 */ /* 0x000fe20008400000 */
[----:B------:R-:W-:Y:S01]  /*4fc0*/  FSEL R64, R64, -INF , P4 ;  /* 0xff80000040407808 */ /* 0x000fe20002000000 */
[----:B------:R-:W2:Y:S01]  /*4fd0*/  @P1 LDG.E.U8 R19, desc[UR26][R70.64] ;  /* 0x0000001a46131981 */ /* 0x000ea2000c1e1100 */
[----:B------:R-:W-:-:S02]  /*4fe0*/  FSEL R65, R65, -INF , P5 ;  /* 0xff80000041417808 */ /* 0x000fc40002800000 */
[----:B------:R-:W-:Y:S01]  /*4ff0*/  FMNMX3 R8, R8, R181, R63, !PT ;  /* 0x000000b508087276 */ /* 0x000fe2000780003f */
[----:B-1----:R-:W-:Y:S01]  /*5000*/  IMAD R15, R16, 0x3a, RZ ;  /* 0x0000003a100f7824 */ /* 0x002fe200078e02ff */
[----:B------:R-:W-:Y:S01]  /*5010*/  FSEL R66, R66, -INF , P6 ;  /* 0xff80000042427808 */ /* 0x000fe20003000000 */
[----:B------:R-:W0:Y:S01]  /*5020*/  LDC R16, c[0x0][0x3d8] ;  /* 0x0000f600ff107b82 */ /* 0x000e220000000800 */
[----:B------:R-:W-:-:S04]  /*5030*/  FMNMX3 R8, R8, R64, R65, !PT ;  /* 0x0000004008087276 */ /* 0x000fc80007800041 */
[----:B------:R-:W-:Y:S02]  /*5040*/  FMNMX R36, R66, R8, !PT ;  /* 0x0000000842247209 */ /* 0x000fe40007800000 */
[C---:B------:R-:W-:Y:S02]  /*5050*/  IADD3 R72, P3, PT, R15.reuse, R2, RZ ;  /* 0x000000020f487210 */ /* 0x040fe40007f7e0ff */
[----:B------:R-:W-:Y:S01]  /*5060*/  PRMT R12, RZ, 0x7610, R12 ;  /* 0x00007610ff0c7816 */ /* 0x000fe2000000000c */
[----:B------:R-:W1:Y:S01]  /*5070*/  SHFL.BFLY PT, R8, R36, 0x10, 0x1f ;  /* 0x0e001f0024087f89 */ /* 0x000e6200000e0000 */
[----:B------:R-:W-:-:S05]  /*5080*/  LEA.HI.X.SX32 R73, R15, R3, 0x1, P3 ;  /* 0x000000030f497211 */ /* 0x000fca00018f0eff */
[----:B------:R-:W4:Y:S01]  /*5090*/  @P1 LDG.E.U8 R12, desc[UR26][R72.64] ;  /* 0x0000001a480c1981 */ /* 0x000f22000c1e1100 */
[----:B0-----:R-:W-:-:S05]  /*50a0*/  IMAD R15, R16, 0x3b, RZ ;  /* 0x0000003b100f7824 */ /* 0x001fca00078e02ff */
[C---:B------:R-:W-:Y:S02]  /*50b0*/  IADD3 R74, P3, PT, R15.reuse, R2, RZ ;  /* 0x000000020f4a7210 */ /* 0x040fe40007f7e0ff */
[--C-:B-1----:R-:W-:Y:S02]  /*50c0*/  FMNMX3 R36, R36, -INF , R8.reuse, !PT ;  /* 0xff80000024247876 */ /* 0x102fe40007800008 */
[----:B------:R-:W-:Y:S02]  /*50d0*/  PRMT R8, RZ, 0x7610, R8 ;  /* 0x00007610ff087816 */ /* 0x000fe40000000008 */
[----:B------:R-:W-:-:S05]  /*50e0*/  LEA.HI.X.SX32 R75, R15, R3, 0x1, P3 ;  /* 0x000000030f4b7211 */ /* 0x000fca00018f0eff */
[----:B------:R-:W4:Y:S01]  /*50f0*/  @P1 LDG.E.U8 R8, desc[UR26][R74.64] ;  /* 0x0000001a4a081981 */ /* 0x000f22000c1e1100 */
[--C-:B------:R-:W-:Y:S01]  /*5100*/  FADD R83, R83, -R36.reuse ;  /* 0x8000002453537221 */ /* 0x100fe20000000000 */
[--C-:B------:R-:W-:Y:S01]  /*5110*/  FADD R82, R82, -R36.reuse ;  /* 0x8000002452527221 */ /* 0x100fe20000000000 */
[--C-:B------:R-:W-:Y:S02]  /*5120*/  FADD R15, R4, -R36.reuse ;  /* 0x80000024040f7221 */ /* 0x100fe40000000000 */
[----:B------:R-:W-:Y:S01]  /*5130*/  FMUL R16, R83, 1.4426950216293334961 ;  /* 0x3fb8aa3b53107820 */ /* 0x000fe20000400000 */
[----:B------:R-:W-:Y:S01]  /*5140*/  FMUL R82, R82, 1.4426950216293334961 ;  /* 0x3fb8aa3b52527820 */ /* 0x000fe20000400000 */
[----:B------:R-:W-:Y:S01]  /*5150*/  FADD R4, R5, -R36 ;  /* 0x8000002405047221 */ /* 0x000fe20000000000 */
[----:B------:R-:W-:Y:S02]  /*5160*/  FMUL R15, R15, 1.4426950216293334961 ;  /* 0x3fb8aa3b0f0f7820 */ /* 0x000fe40000400000 */
[----:B------:R-:W-:Y:S01]  /*5170*/  MUFU.EX2 R5, R82 ;  /* 0x0000005200057308 */ /* 0x000fe20000000800 */
[----:B------:R-:W-:-:S07]  /*5180*/  FMUL R4, R4, 1.4426950216293334961 ;  /* 0x3fb8aa3b04047820 */ /* 0x000fce0000400000 */
[----:B------:R-:W0:Y:S08]  /*5190*/  MUFU.EX2 R16, R16 ;  /* 0x0000001000107308 */ /* 0x000e300000000800 */
[----:B------:R-:W-:Y:S08]  /*51a0*/  MUFU.EX2 R15, R15 ;  /* 0x0000000f000f7308 */ /* 0x000ff00000000800 */
[----:B------:R0:W1:Y:S01]  /*51b0*/  MUFU.EX2 R17, R4 ;  /* 0x0000000400117308 */ /* 0x0000620000000800 */
[--C-:B------:R-:W-:Y:S01]  /*51c0*/  FADD R81, R81, -R36.reuse ;  /* 0x8000002451517221 */ /* 0x100fe20000000000 */
[--C-:B------:R-:W-:Y:S01]  /*51d0*/  FADD R78, R78, -R36.reuse ;  /* 0x800000244e4e7221 */ /* 0x100fe20000000000 */
[----:B------:R-:W-:-:S02]  /*51e0*/  FADD R21, R77, -R36 ;  /* 0x800000244d157221 */ /* 0x000fc40000000000 */
[----:B------:R-:W-:Y:S01]  /*51f0*/  FMUL R18, R81, 1.4426950216293334961 ;  /* 0x3fb8aa3b51127820 */ /* 0x000fe20000400000 */
[----:B------:R-:W-:Y:S01]  /*5200*/  FMUL R20, R78, 1.4426950216293334961 ;  /* 0x3fb8aa3b4e147820 */ /* 0x000fe20000400000 */
[----:B------:R-:W-:Y:S01]  /*5210*/  FMUL R21, R21, 1.4426950216293334961 ;  /* 0x3fb8aa3b15157820 */ /* 0x000fe20000400000 */
[----:B0-----:R-:W-:Y:S01]  /*5220*/  F2FP.SATFINITE.E4M3.F32.PACK_AB_MERGE_C R4, R5, R16, RZ ;  /* 0x000000100504723e */ /* 0x001fe200048070ff */
[----:B------:R-:W-:Y:S02]  /*5230*/  FADD R79, R79, -R36 ;  /* 0x800000244f4f7221 */ /* 0x000fe40000000000 */
[----:B------:R-:W0:Y:S02]  /*5240*/  MUFU.EX2 R18, R18 ;  /* 0x0000001200127308 */ /* 0x000e240000000800 */
[----:B------:R-:W-:Y:S01]  /*5250*/  FMUL R79, R79, 1.4426950216293334961 ;  /* 0x3fb8aa3b4f4f7820 */ /* 0x000fe20000400000 */
[----:B-1----:R-:W-:Y:S01]  /*5260*/  F2FP.SATFINITE.E4M3.F32.PACK_AB_MERGE_C R4, R17, R15, R4 ;  /* 0x0000000f1104723e */ /* 0x002fe20004807004 */
[----:B------:R-:W-:-:S04]  /*5270*/  FADD R15, R15, R17 ;  /* 0x000000110f0f7221 */ /* 0x000fc80000000000 */
[----:B------:R-:W-:Y:S01]  /*5280*/  MUFU.EX2 R20, R20 ;  /* 0x0000001400147308 */ /* 0x000fe20000000800 */
[----:B------:R-:W-:-:S07]  /*5290*/  FADD R15, R16, R15 ;  /* 0x0000000f100f7221 */ /* 0x000fce0000000000 */
[----:B------:R-:W1:Y:S08]  /*52a0*/  MUFU.EX2 R21, R21 ;  /* 0x0000001500157308 */ /* 0x000e700000000800 */
[----:B------:R-:W3:Y:S01]  /*52b0*/  MUFU.EX2 R16, R79 ;  /* 0x0000004f00107308 */ /* 0x000ee20000000800 */
[----:B------:R-:W-:Y:S01]  /*52c0*/  FADD R17, R5, R15 ;  /* 0x0000000f05117221 */ /* 0x000fe20000000000 */
[--C-:B------:R-:W-:Y:S01]  /*52d0*/  FADD R9, R9, -R36.reuse ;  /* 0x8000002409097221 */ /* 0x100fe20000000000 */
[----:B------:R-:W-:-:S02]  /*52e0*/  FADD R15, R76, -R36 ;  /* 0x800000244c0f7221 */ /* 0x000fc40000000000 */
[----:B0-----:R-:W-:Y:S01]  /*52f0*/  FADD R17, R18, R17 ;  /* 0x0000001112117221 */ /* 0x001fe20000000000 */
[----:B------:R-:W-:Y:S01]  /*5300*/  FMUL R9, R9, 1.4426950216293334961 ;  /* 0x3fb8aa3b09097820 */ /* 0x000fe20000400000 */
[----:B-1----:R-:W-:Y:S01]  /*5310*/  F2FP.SATFINITE.E4M3.F32.PACK_AB_MERGE_C R5, R21, R20, RZ ;  /* 0x000000141505723e */ /* 0x002fe200048070ff */
[--C-:B------:R-:W-:Y:S01]  /*5320*/  FADD R6, R6, -R36.reuse ;  /* 0x8000002406067221 */ /* 0x100fe20000000000 */
[----:B------:R-:W-:Y:S02]  /*5330*/  FMUL R15, R15, 1.4426950216293334961 ;  /* 0x3fb8aa3b0f0f7820 */ /* 0x000fe40000400000 */
[C---:B---3--:R-:W-:Y:S01]  /*5340*/  F2FP.SATFINITE.E4M3.F32.PACK_AB_MERGE_C R5, R16.reuse, R18, R5 ;  /* 0x000000121005723e */ /* 0x048fe20004807005 */
[----:B------:R-:W-:Y:S02]  /*5350*/  FADD R16, R16, R17 ;  /* 0x0000001110107221 */ /* 0x000fe40000000000 */
[----:B------:R0:W-:Y:S01]  /*5360*/  MUFU.EX2 R17, R9 ;  /* 0x0000000900117308 */ /* 0x0001e20000000800 */
[----:B------:R-:W-:Y:S01]  /*5370*/  FMUL R6, R6, 1.4426950216293334961 ;  /* 0x3fb8aa3b06067820 */ /* 0x000fe20000400000 */
[----:B0-----:R-:W-:-:S06]  /*5380*/  FADD R9, R13, -R36 ;  /* 0x800000240d097221 */ /* 0x001fcc0000000000 */
[----:B------:R-:W0:Y:S01]  /*5390*/  MUFU.EX2 R15, R15 ;  /* 0x0000000f000f7308 */ /* 0x000e220000000800 */
[----:B------:R-:W-:-:S07]  /*53a0*/  FMUL R9, R9, 1.4426950216293334961 ;  /* 0x3fb8aa3b09097820 */ /* 0x000fce0000400000 */
[----:B------:R1:W3:Y:S01]  /*53b0*/  MUFU.EX2 R13, R6 ;  /* 0x00000006000d7308 */ /* 0x0002e20000000800 */
[----:B------:R-:W-:Y:S01]  /*53c0*/  FADD R16, R20, R16 ;  /* 0x0000001014107221 */ /* 0x000fe20000000000 */
[--C-:B------:R-:W-:Y:S01]  /*53d0*/  FADD R14, R14, -R36.reuse ;  /* 0x800000240e0e7221 */ /* 0x100fe20000000000 */
[----:B------:R-:W-:Y:S01]  /*53e0*/  FADD R11, R11, -R36 ;  /* 0x800000240b0b7221 */ /* 0x000fe20000000000 */
[----:B------:R-:W3:Y:S04]  /*53f0*/  LDC R20, c[0x0][0x3d8] ;  /* 0x0000f600ff147b82 */ /* 0x000ee80000000800 */
[----:B------:R-:W3:Y:S01]  /*5400*/  MUFU.EX2 R18, R9 ;  /* 0x0000000900127308 */ /* 0x000ee20000000800 */
[----:B-1----:R-:W-:Y:S02]  /*5410*/  IMAD R6, R22, 0x3c, RZ ;  /* 0x0000003c16067824 */ /* 0x002fe400078e02ff */
[----:B------:R-:W-:Y:S01]  /*5420*/  FADD R16, R21, R16 ;  /* 0x0000001015107221 */ /* 0x000fe20000000000 */
[----:B------:R-:W-:Y:S01]  /*5430*/  FMUL R14, R14, 1.4426950216293334961 ;  /* 0x3fb8aa3b0e0e7820 */ /* 0x000fe20000400000 */
[----:B------:R-:W-:Y:S01]  /*5440*/  FMUL R11, R11, 1.4426950216293334961 ;  /* 0x3fb8aa3b0b0b7820 */ /* 0x000fe20000400000 */
[----:B------:R-:W-:Y:S01]  /*5450*/  FADD R7, R7, -R36 ;  /* 0x8000002407077221 */ /* 0x000fe20000000000 */
[C---:B------:R-:W-:Y:S01]  /*5460*/  IADD3 R76, P3, PT, R6.reuse, R2, RZ ;  /* 0x00000002064c7210 */ /* 0x040fe20007f7e0ff */
[----:B0-----:R-:W-:Y:S01]  /*5470*/  FADD R16, R15, R16 ;  /* 0x000000100f107221 */ /* 0x001fe20000000000 */
[----:B------:R-:W0:Y:S02]  /*5480*/  LDC R21, c[0x0][0x3d8] ;  /* 0x0000f600ff157b82 */ /* 0x000e240000000800 */
[----:B------:R-:W-:-:S02]  /*5490*/  LEA.HI.X.SX32 R77, R6, R3, 0x1, P3 ;  /* 0x00000003064d7211 */ /* 0x000fc400018f0eff */
[----:B---3--:R-:W-:Y:S02]  /*54a0*/  F2FP.SATFINITE.E4M3.F32.PACK_AB_MERGE_C R6, R13, R17, RZ ;  /* 0x000000110d06723e */ /* 0x008fe400048070ff */
[----:B------:R-:W-:Y:S02]  /*54b0*/  LOP3.LUT R24, R24, 0xf, RZ, 0xc0, !PT ;  /* 0x0000000f18187812 */ /* 0x000fe400078ec0ff */
[C---:B------:R-:W-:Y:S01]  /*54c0*/  LOP3.LUT R39, R23.reuse, 0x7f, RZ, 0xc0, !PT ;  /* 0x0000007f17277812 */ /* 0x040fe200078ec0ff */
[C---:B------:R-:W-:Y:S01]  /*54d0*/  FADD R16, R18.reuse, R16 ;  /* 0x0000001012107221 */ /* 0x040fe20000000000 */
[----:B------:R-:W-:Y:S01]  /*54e0*/  F2FP.SATFINITE.E4M3.F32.PACK_AB_MERGE_C R6, R18, R15, R6 ;  /* 0x0000000f1206723e */ /* 0x000fe20004807006 */
[----:B------:R-:W-:Y:S02]  /*54f0*/  IMAD.SHL.U32 R18, R23, 0x10, RZ ;  /* 0x0000001017127824 */ /* 0x000fe400078e00ff */
[----:B------:R-:W-:Y:S01]  /*5500*/  FADD R15, R10, -R36 ;  /* 0x800000240a0f7221 */ /* 0x000fe20000000000 */
[----:B------:R-:W-:Y:S01]  /*5510*/  FADD R17, R17, R16 ;  /* 0x0000001011117221 */ /* 0x000fe20000000000 */
[----:B------:R-:W1:Y:S01]  /*5520*/  LDC R22, c[0x0][0x3d8] ;  /* 0x0000f600ff167b82 */ /* 0x000e620000000800 */
[----:B------:R-:W3:Y:S01]  /*5530*/  MUFU.EX2 R16, R14 ;  /* 0x0000000e00107308 */ /* 0x000ee20000000800 */
[----:B------:R-:W-:Y:S01]  /*5540*/  LOP3.LUT R10, R18, 0x70, RZ, 0xc0, !PT ;  /* 0x00000070120a7812 */ /* 0x000fe200078ec0ff */
[----:B------:R-:W-:Y:S01]  /*5550*/  FMUL R15, R15, 1.4426950216293334961 ;  /* 0x3fb8aa3b0f0f7820 */ /* 0x000fe20000400000 */
[----:B------:R-:W-:-:S02]  /*5560*/  IMAD.U32 R18, RZ, RZ, UR4 ;  /* 0x00000004ff127e24 */ /* 0x000fc4000f8e00ff */
[----:B------:R-:W-:-:S03]  /*5570*/  FMUL R7, R7, 1.4426950216293334961 ;  /* 0x3fb8aa3b07077820 */ /* 0x000fc60000400000 */
[----:B------:R-:W3:Y:S01]  /*5580*/  MUFU.EX2 R11, R11 ;  /* 0x0000000b000b7308 */ /* 0x000ee20000000800 */
[----:B------:R-:W-:Y:S02]  /*5590*/  IMAD R18, R18, 0x40, R10 ;  /* 0x0000004012127824 */ /* 0x000fe400078e020a */
[----:B------:R-:W-:-:S05]  /*55a0*/  FADD R17, R13, R17 ;  /* 0x000000110d117221 */ /* 0x000fca0000000000 */
[----:B------:R-:W-:Y:S08]  /*55b0*/  MUFU.EX2 R15, R15 ;  /* 0x0000000f000f7308 */ /* 0x000ff00000000800 */
[----:B------:R-:W1:Y:S01]  /*55c0*/  MUFU.EX2 R10, R7 ;  /* 0x00000007000a7308 */ /* 0x000e620000000800 */
[----:B---3--:R-:W-:Y:S01]  /*55d0*/  FADD R17, R16, R17 ;  /* 0x0000001110117221 */ /* 0x008fe20000000000 */
[----:B------:R-:W-:-:S02]  /*55e0*/  IMAD R14, R20, 0x15, RZ ;  /* 0x00000015140e7824 */ /* 0x000fc400078e02ff */
[----:B------:R-:W3:Y:S01]  /*55f0*/  LDC R20, c[0x0][0x3d8] ;  /* 0x0000f600ff147b82 */ /* 0x000ee20000000800 */
[----:B------:R-:W-:Y:S01]  /*5600*/  FADD R17, R11, R17 ;  /* 0x000000110b117221 */ /* 0x000fe20000000000 */
[----:B0-----:R-:W-:-:S06]  /*5610*/  IMAD R13, R21, 0x1d, RZ ;  /* 0x0000001d150d7824 */ /* 0x001fcc00078e02ff */
[----:B------:R-:W0:Y:S01]  /*5620*/  LDC R21, c[0x0][0x3d8] ;  /* 0x0000f600ff157b82 */ /* 0x000e220000000800 */
[----:B-1----:R-:W-:Y:S01]  /*5630*/  F2FP.SATFINITE.E4M3.F32.PACK_AB_MERGE_C R7, R10, R15, RZ ;  /* 0x0000000f0a07723e */ /* 0x002fe200048070ff */
[----:B------:R-:W-:-:S04]  /*5640*/  FADD R15, R15, R17 ;  /* 0x000000110f0f7221 */ /* 0x000fc80000000000 */
[----:B------:R-:W-:Y:S02]  /*5650*/  FADD R51, R10, R15 ;  /* 0x0000000f0a337221 */ /* 0x000fe40000000000 */
[----:B------:R-:W1:Y:S01]  /*5660*/  LDC R15, c[0x0][0x3d8] ;  /* 0x0000f600ff0f7b82 */ /* 0x000e620000000800 */
[----:B------:R-:W-:Y:S02]  /*5670*/  LOP3.LUT R18, R18, R80, RZ, 0x3c, !PT ;  /* 0x0000005012127212 */ /* 0x000fe400078e3cff */
[----:B------:R-:W-:Y:S02]  /*5680*/  F2FP.SATFINITE.E4M3.F32.PACK_AB_MERGE_C R7, R11, R16, R7 ;  /* 0x000000100b07723e */ /* 0x000fe40004807007 */
[-C--:B------:R-:W-:Y:S01]  /*5690*/  IADD3 R78, P3, PT, R14, R2.reuse, RZ ;  /* 0x000000020e4e7210 */ /* 0x080fe20007f7e0ff */
[----:B------:R-:W-:Y:S02]  /*56a0*/  IMAD R16, R24, 0x80, R18 ;  /* 0x0000008018107824 */ /* 0x000fe400078e0212 */
[----:B------:R-:W4:Y:S01]  /*56b0*/  LDC R18, c[0x0][0x3d8] ;  /* 0x0000f600ff127b82 */ /* 0x000f220000000800 */
[----:B------:R-:W-:Y:S01]  /*56c0*/  LEA.HI.X.SX32 R79, R14, R3, 0x1, P3 ;  /* 0x000000030e4f7211 */ /* 0x000fe200018f0eff */
[----:B---3--:R-:W-:Y:S01]  /*56d0*/  IMAD R11, R20, 0x25, RZ ;  /* 0x00000025140b7824 */ /* 0x008fe200078e02ff */
[----:B------:R-:W-:Y:S01]  /*56e0*/  IADD3 R80, P3, PT, R13, R2, RZ ;  /* 0x000000020d507210 */ /* 0x000fe20007f7e0ff */
[----:B0-----:R-:W-:-:S04]  /*56f0*/  IMAD R10, R21, 0x2d, RZ ;  /* 0x0000002d150a7824 */ /* 0x001fc800078e02ff */
[----:B------:R-:W0:Y:S01]  /*5700*/  LDC R20, c[0x0][0x3d8] ;  /* 0x0000f600ff147b82 */ /* 0x000e220000000800 */
[-C--:B------:R-:W-:Y:S02]  /*5710*/  LEA.HI.X.SX32 R81, R13, R3.reuse, 0x1, P3 ;  /* 0x000000030d517211 */ /* 0x080fe400018f0eff */
[-C--:B------:R-:W-:Y:S02]  /*5720*/  IADD3 R82, P3, PT, R11, R2.reuse, RZ ;  /* 0x000000020b527210 */ /* 0x080fe40007f7e0ff */
[----:B------:R-:W-:Y:S01]  /*5730*/  LOP3.LUT R23, R23, 0x7f, RZ, 0xc0, !PT ;  /* 0x0000007f17177812 */ /* 0x000fe200078ec0ff */
[----:B--2---:R-:W-:Y:S01]  /*5740*/  STS.U8 [R39+UR11+0x2000], R85 ;  /* 0x0020005527007988 */ /* 0x004fe2000800000b */
[----:B------:R-:W-:Y:S01]  /*5750*/  LEA.HI.X.SX32 R83, R11, R3, 0x1, P3 ;  /* 0x000000030b537211 */ /* 0x000fe200018f0eff */
[----:B-1----:R-:W-:Y:S01]  /*5760*/  IMAD R15, R15, 0x35, RZ ;  /* 0x000000350f0f7824 */ /* 0x002fe200078e02ff */
[C---:B------:R-:W-:Y:S01]  /*5770*/  LOP3.LUT R24, R23.reuse, 0x10, RZ, 0x3c, !PT ;  /* 0x0000001017187812 */ /* 0x040fe200078e3cff */
[----:B------:R1:W-:Y:S01]  /*5780*/  STS.U8 [R39+UR11+0x2400], R84 ;  /* 0x0024005427007988 */ /* 0x0003e2000800000b */
[----:B------:R-:W-:Y:S01]  /*5790*/  LOP3.LUT R25, R23, 0x20, RZ, 0x3c, !PT ;  /* 0x0000002017197812 */ /* 0x000fe200078e3cff */
[----:B------:R-:W2:Y:S02]  /*57a0*/  LDC R21, c[0x0][0x3d8] ;  /* 0x0000f600ff157b82 */ /* 0x000ea40000000800 */
[----:B----4-:R-:W-:Y:S01]  /*57b0*/  STS.U8 [R39+UR11+0x2800], R88 ;  /* 0x0028005827007988 */ /* 0x010fe2000800000b */
[----:B-1----:R-:W-:-:S05]  /*57c0*/  IADD3 R84, P3, PT, R10, R2, RZ ;  /* 0x000000020a547210 */ /* 0x002fca0007f7e0ff */
[----:B------:R-:W1:Y:S01]  /*57d0*/  LDC R23, c[0x0][0x3d8] ;  /* 0x0000f600ff177b82 */ /* 0x000e620000000800 */
[----:B------:R-:W-:Y:S01]  /*57e0*/  STS.U8 [R39+UR11+0x2c00], R87 ;  /* 0x002c005727007988 */ /* 0x000fe2000800000b */
[----:B------:R-:W-:-:S03]  /*57f0*/  LEA.HI.X.SX32 R85, R10, R3, 0x1, P3 ;  /* 0x000000030a557211 */ /* 0x000fc600018f0eff */
[----:B------:R3:W-:Y:S01]  /*5800*/  STS.U8 [R39+UR11+0x3000], R86 ;  /* 0x0030005627007988 */ /* 0x0007e2000800000b */
[----:B------:R-:W-:Y:S02]  /*5810*/  PRMT R110, RZ, 0x7610, R110 ;  /* 0x00007610ff6e7816 */ /* 0x000fe4000000006e */
[----:B------:R-:W-:Y:S02]  /*5820*/  PRMT R109, RZ, 0x7610, R109 ;  /* 0x00007610ff6d7816 */ /* 0x000fe4000000006d */
[----:B------:R-:W-:Y:S02]  /*5830*/  PRMT R108, RZ, 0x7610, R108 ;  /* 0x00007610ff6c7816 */ /* 0x000fe4000000006c */
[----:B------:R-:W-:Y:S02]  /*5840*/  PRMT R112, RZ, 0x7610, R112 ;  /* 0x00007610ff707816 */ /* 0x000fe40000000070 */
[C---:B---3--:R-:W-:Y:S02]  /*5850*/  IADD3 R86, P3, PT, R15.reuse, R2, RZ ;  /* 0x000000020f567210 */ /* 0x048fe40007f7e0ff */
[----:B------:R-:W-:Y:S01]  /*5860*/  PRMT R111, RZ, 0x7610, R111 ;  /* 0x00007610ff6f7816 */ /* 0x000fe2000000006f */
[----:B------:R-:W-:Y:S01]  /*5870*/  STS.U8 [R39+UR11+0x3400], R91 ;  /* 0x0034005b27007988 */ /* 0x000fe2000800000b */
[----:B------:R-:W-:Y:S01]  /*5880*/  LEA.HI.X.SX32 R87, R15, R3, 0x1, P3 ;  /* 0x000000030f577211 */ /* 0x000fe200018f0eff */
[----:B------:R-:W-:Y:S01]  /*5890*/  IMAD R15, R18, 0x3d, RZ ;  /* 0x0000003d120f7824 */ /* 0x000fe200078e02ff */
[----:B------:R-:W-:Y:S01]  /*58a0*/  PRMT R116, RZ, 0x7610, R116 ;  /* 0x00007610ff747816 */ /* 0x000fe20000000074 */
[----:B------:R-:W-:Y:S01]  /*58b0*/  STS.U8 [R39+UR11+0x3800], R90 ;  /* 0x0038005a27007988 */ /* 0x000fe2000800000b */
[----:B------:R-:W-:-:S02]  /*58c0*/  PRMT R115, RZ, 0x7610, R115 ;  /* 0x00007610ff737816 */ /* 0x000fc40000000073 */
[----:B------:R-:W-:Y:S01]  /*58d0*/  PRMT R114, RZ, 0x7610, R114 ;  /* 0x00007610ff727816 */ /* 0x000fe20000000072 */
[----:B------:R3:W-:Y:S01]  /*58e0*/  STS.U8 [R39+UR11+0x3c00], R89 ;  /* 0x003c005927007988 */ /* 0x0007e2000800000b */
[----:B------:R-:W-:Y:S01]  /*58f0*/  PRMT R119, RZ, 0x7610, R119 ;  /* 0x00007610ff777816 */ /* 0x000fe20000000077 */
[----:B0-----:R-:W-:Y:S01]  /*5900*/  IMAD R18, R20, 0x6, RZ ;  /* 0x0000000614127824 */ /* 0x001fe200078e02ff */
[----:B------:R-:W-:Y:S01]  /*5910*/  PRMT R118, RZ, 0x7610, R118 ;  /* 0x00007610ff767816 */ /* 0x000fe20000000076 */
[----:B------:R-:W-:Y:S01]  /*5920*/  STS.U8 [R24+UR11+0x2080], R94 ;  /* 0x0020805e18007988 */ /* 0x000fe2000800000b */
[----:B------:R-:W-:Y:S02]  /*5930*/  PRMT R117, RZ, 0x7610, R117 ;  /* 0x00007610ff757816 */ /* 0x000fe40000000075 */
[----:B------:R-:W-:Y:S01]  /*5940*/  IADD3 R88, P3, PT, R15, R2, RZ ;  /* 0x000000020f587210 */ /* 0x000fe20007f7e0ff */
[----:B------:R-:W4:Y:S01]  /*5950*/  @P1 LDG.E.U8 R110, desc[UR26][R164.64] ;  /* 0x0000001aa46e1981 */ /* 0x000f22000c1e1100 */
[----:B------:R-:W-:-:S03]  /*5960*/  PRMT R9, RZ, 0x7610, R9 ;  /* 0x00007610ff097816 */ /* 0x000fc60000000009 */
[----:B------:R-:W4:Y:S04]  /*5970*/  @P1 LDG.E.U8 R109, desc[UR26][R154.64] ;  /* 0x0000001a9a6d1981 */ /* 0x000f28000c1e1100 */
[----:B------:R-:W4:Y:S04]  /*5980*/  @P1 LDG.E.U8 R108, desc[UR26][R144.64] ;  /* 0x0000001a906c1981 */ /* 0x000f28000c1e1100 */
[----:B------:R-:W4:Y:S04]  /*5990*/  @P1 LDG.E.U8 R112, desc[UR26][R134.64] ;  /* 0x0000001a86701981 */ /* 0x000f28000c1e1100 */
[----:B------:R-:W4:Y:S04]  /*59a0*/  @P1 LDG.E.U8 R111, desc[UR26][R124.64] ;  /* 0x0000001a7c6f1981 */ /* 0x000f28000c1e1100 */
[----:B------:R-:W-:Y:S04]  /*59b0*/  STS.U8 [R24+UR11+0x2480], R93 ;  /* 0x0024805d18007988 */ /* 0x000fe8000800000b */
[----:B------:R-:W-:Y:S01]  /*59c0*/  STS.U8 [R24+UR11+0x2880], R92 ;  /* 0x0028805c18007988 */ /* 0x000fe2000800000b */
[----:B---3--:R-:W-:-:S03]  /*59d0*/  LEA.HI.X.SX32 R89, R15, R3, 0x1, P3 ;  /* 0x000000030f597211 */ /* 0x008fc600018f0eff */
[----:B------:R-:W3:Y:S04]  /*59e0*/  @P1 LDG.E.U8 R116, desc[UR26][R174.64] ;  /* 0x0000001aae741981 */ /* 0x000ee8000c1e1100 */
[----:B------:R-:W-:Y:S01]  /*59f0*/  STS.U8 [R24+UR11+0x2c80], R97 ;  /* 0x002c806118007988 */ /* 0x000fe2000800000b */
[----:B------:R-:W-:-:S03]  /*5a00*/  IADD3 R90, P3, PT, R18, R2, RZ ;  /* 0x00000002125a7210 */ /* 0x000fc60007f7e0ff */
[----:B------:R-:W3:Y:S04]  /*5a10*/  @P1 LDG.E.U8 R115, desc[UR26][R162.64] ;  /* 0x0000001aa2731981 */ /* 0x000ee8000c1e1100 */
[----:B------:R-:W-:Y:S04]  /*5a20*/  STS.U8 [R24+UR11+0x3080], R96 ;  /* 0x0030806018007988 */ /* 0x000fe8000800000b */
[----:B------:R-:W3:Y:S04]  /*5a30*/  @P1 LDG.E.U8 R114, desc[UR26][R152.64] ;  /* 0x0000001a98721981 */ /* 0x000ee8000c1e1100 */
[----:B------:R-:W-:Y:S04]  /*5a40*/  STS.U8 [R24+UR11+0x3480], R95 ;  /* 0x0034805f18007988 */ /* 0x000fe8000800000b */
[----:B------:R-:W3:Y:S04]  /*5a50*/  @P1 LDG.E.U8 R119, desc[UR26][R142.64] ;  /* 0x0000001a8e771981 */ /* 0x000ee8000c1e1100 */
[----:B------:R-:W-:Y:S04]  /*5a60*/  STS.U8 [R24+UR11+0x3880], R98 ;  /* 0x0038806218007988 */ /* 0x000fe8000800000b */
[----:B------:R-:W3:Y:S04]  /*5a70*/  @P1 LDG.E.U8 R118, desc[UR26][R132.64] ;  /* 0x0000001a84761981 */ /* 0x000ee8000c1e1100 */
[----:B------:R0:W-:Y:S01]  /*5a80*/  STS.U8 [R24+UR11+0x3c80], R19 ;  /* 0x003c801318007988 */ /* 0x0001e2000800000b */
[----:B------:R-:W-:-:S03]  /*5a90*/  LEA.HI.X.SX32 R91, R18, R3, 0x1, P3 ;  /* 0x00000003125b7211 */ /* 0x000fc600018f0eff */
[----:B------:R-:W3:Y:S01]  /*5aa0*/  @P1 LDG.E.U8 R117, desc[UR26][R122.64] ;  /* 0x0000001a7a751981 */ /* 0x000ee2000c1e1100 */
[----:B--2---:R-:W-:-:S03]  /*5ab0*/  IMAD R18, R21, 0xe, RZ ;  /* 0x0000000e15127824 */ /* 0x004fc600078e02ff */
[----:B------:R-:W2:Y:S01]  /*5ac0*/  @P1 LDG.E.U8 R9, desc[UR26][R76.64] ;  /* 0x0000001a4c091981 */ /* 0x000ea2000c1e1100 */
[----:B0-----:R-:W0:Y:S01]  /*5ad0*/  LDC R24, c[0x0][0x3d8] ;  /* 0x0000f600ff187b82 */ /* 0x001e220000000800 */
[----:B-1----:R-:W-:Y:S01]  /*5ae0*/  IMAD R19, R23, 0x1e, RZ ;  /* 0x0000001e17137824 */ /* 0x002fe200078e02ff */
[----:B------:R-:W-:Y:S01]  /*5af0*/  IADD3 R92, P3, PT, R18, R2, RZ ;  /* 0x00000002125c7210 */ /* 0x000fe20007f7e0ff */
[----:B------:R-:W-:-:S05]  /*5b00*/  IMAD R21, R22, 0x16, RZ ;  /* 0x0000001616157824 */ /* 0x000fca00078e02ff */
[----:B------:R-:W1:Y:S01]  /*5b10*/  LDC R23, c[0x0][0x3d8] ;  /* 0x0000f600ff177b82 */ /* 0x000e620000000800 */
[----:B------:R-:W-:Y:S01]  /*5b20*/  PRMT R120, RZ, 0x7610, R120 ;  /* 0x00007610ff787816 */ /* 0x000fe20000000078 */
[----:B------:R-:W-:Y:S01]  /*5b30*/  STS.U8 [R25+UR11+0x2100], R99 ;  /* 0x0021006319007988 */ /* 0x000fe2000800000b */
[----:B------:R-:W-:Y:S02]  /*5b40*/  PRMT R14, RZ, 0x7610, R14 ;  /* 0x00007610ff0e7816 */ /* 0x000fe4000000000e */
[----:B------:R-:W-:Y:S01]  /*5b50*/  LEA.HI.X.SX32 R93, R18, R3, 0x1, P3 ;  /* 0x00000003125d7211 */ /* 0x000fe200018f0eff */
[----:B------:R-:W-:Y:S01]  /*5b60*/  STS.U8 [R25+UR11+0x2500], R102 ;  /* 0x0025006619007988 */ /* 0x000fe2000800000b */
[----:B------:R-:W-:Y:S02]  /*5b70*/  PRMT R13, RZ, 0x7610, R13 ;  /* 0x00007610ff0d7816 */ /* 0x000fe4000000000d */
[----:B------:R-:W-:Y:S01]  /*5b80*/  IADD3 R94, P3, PT, R21, R2, RZ ;  /* 0x00000002155e7210 */ /* 0x000fe20007f7e0ff */
[----:B------:R-:W-:Y:S01]  /*5b90*/  STS.U8 [R25+UR11+0x2900], R101 ;  /* 0x0029006519007988 */ /* 0x000fe2000800000b */
[----:B------:R-:W-:-:S03]  /*5ba0*/  PRMT R11, RZ, 0x7610, R11 ;  /* 0x00007610ff0b7816 */ /* 0x000fc6000000000b */
[----:B------:R-:W-:Y:S01]  /*5bb0*/  STS.U8 [R25+UR11+0x2d00], R100 ;  /* 0x002d006419007988 */ /* 0x000fe2000800000b */
[----:B------:R-:W-:-:S03]  /*5bc0*/  LEA.HI.X.SX32 R95, R21, R3, 0x1, P3 ;  /* 0x00000003155f7211 */ /* 0x000fc600018f0eff */
[----:B------:R-:W-:Y:S01]  /*5bd0*/  STS.U8 [R25+UR11+0x3100], R105 ;  /* 0x0031006919007988 */ /* 0x000fe2000800000b */
[----:B------:R-:W-:-:S03]  /*5be0*/  IADD3 R96, P3, PT, R19, R2, RZ ;  /* 0x0000000213607210 */ /* 0x000fc60007f7e0ff */
[----:B------:R-:W-:Y:S04]  /*5bf0*/  STS.U8 [R25+UR11+0x3500], R104 ;  /* 0x0035006819007988 */ /* 0x000fe8000800000b */
[----:B------:R-:W2:Y:S04]  /*5c00*/  @P1 LDG.E.U8 R120, desc[UR26][R172.64] ;  /* 0x0000001aac781981 */ /* 0x000ea8000c1e1100 */
[----:B------:R-:W-:Y:S04]  /*5c10*/  STS.U8 [R25+UR11+0x3900], R103 ;  /* 0x0039006719007988 */ /* 0x000fe8000800000b */
[----:B------:R-:W2:Y:S04]  /*5c20*/  @P1 LDG.E.U8 R14, desc[UR26][R78.64] ;  /* 0x0000001a4e0e1981 */ /* 0x000ea8000c1e1100 */
[----:B------:R1:W-:Y:S01]  /*5c30*/  STS.U8 [R25+UR11+0x3d00], R12 ;  /* 0x003d000c19007988 */ /* 0x0003e2000800000b */
[----:B------:R-:W-:-:S03]  /*5c40*/  LEA.HI.X.SX32 R97, R19, R3, 0x1, P3 ;  /* 0x0000000313617211 */ /* 0x000fc600018f0eff */
[----:B------:R-:W2:Y:S01]  /*5c50*/  @P1 LDG.E.U8 R13, desc[UR26][R80.64] ;  /* 0x0000001a500d1981 */ /* 0x000ea2000c1e1100 */
[----:B0-----:R-:W-:-:S03]  /*5c60*/  IMAD R19, R24, 0x26, RZ ;  /* 0x0000002618137824 */ /* 0x001fc600078e02ff */
[----:B------:R-:W2:Y:S01]  /*5c70*/  @P1 LDG.E.U8 R11, desc[UR26][R82.64] ;  /* 0x0000001a520b1981 */ /* 0x000ea2000c1e1100 */
[----:B-1----:R-:W0:Y:S01]  /*5c80*/  LDC R25, c[0x0][0x3d8] ;  /* 0x0000f600ff197b82 */ /* 0x002e220000000800 */
[----:B------:R-:W-:Y:S01]  /*5c90*/  PRMT R10, RZ, 0x7610, R10 ;  /* 0x00007610ff0a7816 */ /* 0x000fe2000000000a */
[----:B------:R-:W-:Y:S01]  /*5ca0*/  IMAD R12, R23, 0x2e, RZ ;  /* 0x0000002e170c7824 */ /* 0x000fe200078e02ff */
[----:B------:R-:W-:-:S04]  /*5cb0*/  IADD3 R98, P3, PT, R19, R2, RZ ;  /* 0x0000000213627210 */ /* 0x000fc80007f7e0ff */
[----:B------:R-:W2:Y:S01]  /*5cc0*/  @P1 LDG.E.U8 R10, desc[UR26][R84.64] ;  /* 0x0000001a540a1981 */ /* 0x000ea2000c1e1100 */
[-C--:B------:R-:W-:Y:S02]  /*5cd0*/  LEA.HI.X.SX32 R99, R19, R3.reuse, 0x1, P3 ;  /* 0x0000000313637211 */ /* 0x080fe400018f0eff */
[CC--:B------:R-:W-:Y:S02]  /*5ce0*/  IADD3 R100, P3, PT, R12.reuse, R2.reuse, RZ ;  /* 0x000000020c647210 */ /* 0x0c0fe40007f7e0ff */
[----:B------:R-:W-:Y:S02]  /*5cf0*/  PRMT R17, RZ, 0x7610, R17 ;  /* 0x00007610ff117816 */ /* 0x000fe40000000011 */
[----:B------:R-:W-:Y:S01]  /*5d00*/  LEA.HI.X.SX32 R101, R12, R3, 0x1, P3 ;  /* 0x000000030c657211 */ /* 0x000fe200018f0eff */
[----:B------:R-:W-:Y:S01]  /*5d10*/  IMAD R12, R26, 0x36, RZ ;  /* 0x000000361a0c7824 */ /* 0x000fe200078e02ff */
[----:B------:R-:W-:Y:S01]  /*5d20*/  PRMT R15, RZ, 0x7610, R15 ;  /* 0x00007610ff0f7816 */ /* 0x000fe2000000000f */
[----:B------:R0:W-:Y:S03]  /*5d30*/  STS.U8 [R252+UR11+0x3d80], R8 ;  /* 0x003d8008fc007988 */ /* 0x0001e6000800000b */
[----:B------:R-:W-:Y:S01]  /*5d40*/  IADD3 R102, P3, PT, R12, R2, RZ ;  /* 0x000000020c667210 */ /* 0x000fe20007f7e0ff */
[----:B------:R-:W2:Y:S01]  /*5d50*/  @P1 LDG.E.U8 R17, desc[UR26][R86.64] ;  /* 0x0000001a56111981 */ /* 0x000ea2000c1e1100 */
[----:B------:R-:W-:-:S03]  /*5d60*/  PRMT R20, RZ, 0x7610, R20 ;  /* 0x00007610ff147816 */ /* 0x000fc60000000014 */
[----:B------:R-:W2:Y:S01]  /*5d70*/  @P1 LDG.E.U8 R15, desc[UR26][R88.64] ;  /* 0x0000001a580f1981 */ /* 0x000ea2000c1e1100 */
[----:B0-----:R-:W-:Y:S01]  /*5d80*/  IMAD R8, R25, 0x3e, RZ ;  /* 0x0000003e19087824 */ /* 0x001fe200078e02ff */
[----:B------:R-:W-:Y:S02]  /*5d90*/  PRMT R18, RZ, 0x7610, R18 ;  /* 0x00007610ff127816 */ /* 0x000fe40000000012 */
[----:B------:R-:W2:Y:S01]  /*5da0*/  @P1 LDG.E.U8 R20, desc[UR26][R90.64] ;  /* 0x0000001a5a141981 */ /* 0x000ea2000c1e1100 */
[----:B------:R-:W-:Y:S01]  /*5db0*/  LEA.HI.X.SX32 R103, R12, R3, 0x1, P3 ;  /* 0x000000030c677211 */ /* 0x000fe200018f0eff */
[----:B------:R-:W0:Y:S01]  /*5dc0*/  LDC R25, c[0x0][0x3d8] ;  /* 0x0000f600ff197b82 */ /* 0x000e220000000800 */
[----:B------:R-:W-:Y:S02]  /*5dd0*/  PRMT R22, RZ, 0x7610, R22 ;  /* 0x00007610ff167816 */ /* 0x000fe40000000016 */
[----:B------:R-:W-:Y:S01]  /*5de0*/  IADD3 R104, P3, PT, R8, R2, RZ ;  /* 0x0000000208687210 */ /* 0x000fe20007f7e0ff */
[----:B------:R-:W2:Y:S01]  /*5df0*/  @P1 LDG.E.U8 R18, desc[UR26][R92.64] ;  /* 0x0000001a5c121981 */ /* 0x000ea2000c1e1100 */
[----:B------:R-:W-:-:S02]  /*5e00*/  PRMT R21, RZ, 0x7610, R21 ;  /* 0x00007610ff157816 */ /* 0x000fc40000000015 */
[----:B------:R-:W-:Y:S01]  /*5e10*/  PRMT R19, RZ, 0x7610, R19 ;  /* 0x00007610ff137816 */ /* 0x000fe20000000013 */
[----:B------:R-:W2:Y:S01]  /*5e20*/  @P1 LDG.E.U8 R22, desc[UR26][R94.64] ;  /* 0x0000001a5e161981 */ /* 0x000ea2000c1e1100 */
[----:B------:R-:W-:Y:S01]  /*5e30*/  PRMT R24, RZ, 0x7610, R24 ;  /* 0x00007610ff187816 */ /* 0x000fe20000000018 */
[----:B------:R-:W1:Y:S01]  /*5e40*/  LDC R12, c[0x0][0x3d8] ;  /* 0x0000f600ff0c7b82 */ /* 0x000e620000000800 */
[----:B------:R-:W-:Y:S01]  /*5e50*/  PRMT R23, RZ, 0x7610, R23 ;  /* 0x00007610ff177816 */ /* 0x000fe20000000017 */
[----:B------:R-:W2:Y:S01]  /*5e60*/  @P1 LDG.E.U8 R21, desc[UR26][R96.64] ;  /* 0x0000001a60151981 */ /* 0x000ea2000c1e1100 */
[----:B------:R-:W-:Y:S02]  /*5e70*/  LEA.HI.X.SX32 R105, R8, R3, 0x1, P3 ;  /* 0x0000000308697211 */ /* 0x000fe400018f0eff */
[----:B------:R-:W-:Y:S01]  /*5e80*/  PRMT R8, RZ, 0x7610, R8 ;  /* 0x00007610ff087816 */ /* 0x000fe20000000008 */
[----:B------:R-:W2:Y:S04]  /*5e90*/  @P1 LDG.E.U8 R19, desc[UR26][R98.64] ;  /* 0x0000001a62131981 */ /* 0x000ea8000c1e1100 */
[----:B------:R-:W2:Y:S04]  /*5ea0*/  @P1 LDG.E.U8 R24, desc[UR26][R100.64] ;  /* 0x0000001a64181981 */ /* 0x000ea8000c1e1100 */
[----:B------:R-:W2:Y:S04]  /*5eb0*/  @P1 LDG.E.U8 R23, desc[UR26][R102.64] ;  /* 0x0000001a66171981 */ /* 0x000ea8000c1e1100 */
[----:B------:R-:W2:Y:S01]  /*5ec0*/  @P1 LDG.E.U8 R8, desc[UR26][R104.64] ;  /* 0x0000001a68081981 */ /* 0x000ea2000c1e1100 */
[----:B------:R-:W-:-:S03]  /*5ed0*/  LOP3.LUT R43, R39, 0x40, RZ, 0x3c, !PT ;  /* 0x00000040272b7812 */ /* 0x000fc600078e3cff */
[----:B------:R-:W-:Y:S01]  /*5ee0*/  STS.U8 [R252+UR11+0x2180], R107 ;  /* 0x0021806bfc007988 */ /* 0x000fe2000800000b */
[----:B-1----:R-:W-:-:S03]  /*5ef0*/  IMAD R12, R12, 0x7, RZ ;  /* 0x000000070c0c7824 */ /* 0x002fc600078e02ff */
[----:B------:R1:W-:Y:S01]  /*5f00*/  STS.U8 [R252+UR11+0x2580], R106 ;  /* 0x0025806afc007988 */ /* 0x0003e2000800000b */
[----:B0-----:R-:W-:Y:S01]  /*5f10*/  IMAD R25, R25, 0xf, RZ ;  /* 0x0000000f19197824 */ /* 0x001fe200078e02ff */
[----:B-1----:R-:W-:-:S04]  /*5f20*/  IADD3 R106, P3, PT, R12, R2, RZ ;  /* 0x000000020c6a7210 */ /* 0x002fc80007f7e0ff */
[----:B------:R-:W-:Y:S02]  /*5f30*/  LEA.HI.X.SX32 R107, R12, R3, 0x1, P3 ;  /* 0x000000030c6b7211 */ /* 0x000fe400018f0eff */
[----:B------:R-:W-:Y:S02]  /*5f40*/  PRMT R12, RZ, 0x7610, R12 ;  /* 0x00007610ff0c7816 */ /* 0x000fe4000000000c */
[----:B------:R-:W-:-:S04]  /*5f50*/  PRMT R26, RZ, 0x7610, R26 ;  /* 0x00007610ff1a7816 */ /* 0x000fc8000000001a */
[----:B------:R-:W2:Y:S04]  /*5f60*/  @P1 LDG.E.U8 R12, desc[UR26][R106.64] ;  /* 0x0000001a6a0c1981 */ /* 0x000ea8000c1e1100 */
[----:B----4-:R-:W-:Y:S04]  /*5f70*/  STS.U8 [R252+UR11+0x2980], R110 ;  /* 0x0029806efc007988 */ /* 0x010fe8000800000b */
[----:B------:R-:W-:Y:S04]  /*5f80*/  STS.U8 [R252+UR11+0x2d80], R109 ;  /* 0x002d806dfc007988 */ /* 0x000fe8000800000b */
[----:B------:R0:W-:Y:S04]  /*5f90*/  STS.U8 [R252+UR11+0x3180], R108 ;  /* 0x0031806cfc007988 */ /* 0x0001e8000800000b */
[----:B------:R-:W-:Y:S04]  /*5fa0*/  STS.U8 [R252+UR11+0x3580], R112 ;  /* 0x00358070fc007988 */ /* 0x000fe8000800000b */
[----:B------:R-:W-:Y:S04]  /*5fb0*/  STS.U8 [R252+UR11+0x3980], R111 ;  /* 0x0039806ffc007988 */ /* 0x000fe8000800000b */
[----:B------:R-:W-:Y:S01]  /*5fc0*/  STS.U8 [R43+UR11+0x2200], R113 ;  /* 0x002200712b007988 */ /* 0x000fe2000800000b */
[----:B0-----:R-:W-:-:S03]  /*5fd0*/  IADD3 R108, P3, PT, R25, R2, RZ ;  /* 0x00000002196c7210 */ /* 0x001fc60007f7e0ff */
[----:B---3--:R-:W-:Y:S04]  /*5fe0*/  STS.U8 [R43+UR11+0x2600], R116 ;  /* 0x002600742b007988 */ /* 0x008fe8000800000b */
[----:B------:R-:W-:Y:S04]  /*5ff0*/  STS.U8 [R43+UR11+0x2a00], R115 ;  /* 0x002a00732b007988 */ /* 0x000fe8000800000b */
[----:B------:R-:W-:Y:S04]  /*6000*/  STS.U8 [R43+UR11+0x2e00], R114 ;  /* 0x002e00722b007988 */ /* 0x000fe8000800000b */
[----:B------:R-:W-:Y:S01]  /*6010*/  STS.U8 [R43+UR11+0x3200], R119 ;  /* 0x003200772b007988 */ /* 0x000fe2000800000b */
[----:B------:R-:W-:-:S03]  /*6020*/  LEA.HI.X.SX32 R109, R25, R3, 0x1, P3 ;  /* 0x00000003196d7211 */ /* 0x000fc600018f0eff */
[----:B------:R-:W-:Y:S01]  /*6030*/  STS.U8 [R43+UR11+0x3600], R118 ;  /* 0x003600762b007988 */ /* 0x000fe2000800000b */
[----:B------:R-:W-:-:S03]  /*6040*/  PRMT R25, RZ, 0x7610, R25 ;  /* 0x00007610ff197816 */ /* 0x000fc60000000019 */
[----:B------:R-:W3:Y:S04]  /*6050*/  @P1 LDG.E.U8 R26, desc[UR26][R108.64] ;  /* 0x0000001a6c1a1981 */ /* 0x000ee8000c1e1100 */
[----:B------:R-:W-:Y:S04]  /*6060*/  STS.U8 [R43+UR11+0x3a00], R117 ;  /* 0x003a00752b007988 */ /* 0x000fe8000800000b */
[----:B--2---:R0:W-:Y:S02]  /*6070*/  STS.U8 [R43+UR11+0x3e00], R9 ;  /* 0x003e00092b007988 */ /* 0x0041e4000800000b */
[----:B0-----:R-:W-:-:S05]  /*6080*/  IMAD R9, R38, 0x17, RZ ;  /* 0x0000001726097824 */ /* 0x001fca00078e02ff */
[-C--:B------:R-:W-:Y:S02]  /*6090*/  IADD3 R110, P3, PT, R9, R2.reuse, RZ ;  /* 0x00000002096e7210 */ /* 0x080fe40007f7e0ff */
[----:B------:R-:W-:Y:S02]  /*60a0*/  LOP3.LUT R43, R39, 0x50, RZ, 0x3c, !PT ;  /* 0x00000050272b7812 */ /* 0x000fe400078e3cff */
[----:B------:R-:W-:Y:S02]  /*60b0*/  LEA.HI.X.SX32 R111, R9, R3, 0x1, P3 ;  /* 0x00000003096f7211 */ /* 0x000fe400018f0eff */
[----:B------:R-:W0:Y:S01]  /*60c0*/  LDC R9, c[0x0][0x3d8] ;  /* 0x0000f600ff097b82 */ /* 0x000e220000000800 */
[----:B------:R-:W-:Y:S04]  /*60d0*/  STS.U8 [R43+UR11+0x2280], R121 ;  /* 0x002280792b007988 */ /* 0x000fe8000800000b */
[----:B------:R-:W2:Y:S04]  /*60e0*/  @P1 LDG.E.U8 R25, desc[UR26][R110.64] ;  /* 0x0000001a6e191981 */ /* 0x000ea8000c1e1100 */
[----:B------:R-:W-:Y:S04]  /*60f0*/  STS.U8 [R43+UR11+0x2680], R120 ;  /* 0x002680782b007988 */ /* 0x000fe8000800000b */
[----:B------:R1:W-:Y:S04]  /*6100*/  STS.U8 [R43+UR11+0x2a80], R14 ;  /* 0x002a800e2b007988 */ /* 0x0003e8000800000b */
[----:B------:R-:W-:Y:S01]  /*6110*/  STS.U8 [R43+UR11+0x2e80], R13 ;  /* 0x002e800d2b007988 */ /* 0x000fe2000800000b */
[----:B0-----:R-:W-:Y:S01]  /*6120*/  IMAD R9, R9, 0x1f, RZ ;  /* 0x0000001f09097824 */ /* 0x001fe200078e02ff */
[----:B-1----:R-:W0:Y:S02]  /*6130*/  LDC R14, c[0x0][0x3d8] ;  /* 0x0000f600ff0e7b82 */ /* 0x002e240000000800 */
[----:B------:R1:W-:Y:S06]  /*6140*/  STS.U8 [R43+UR11+0x3280], R11 ;  /* 0x0032800b2b007988 */ /* 0x0003ec000800000b */
[----:B-1----:R-:W1:Y:S01]  /*6150*/  LDC R11, c[0x0][0x3d8] ;  /* 0x0000f600ff0b7b82 */ /* 0x002e620000000800 */
[----:B------:R4:W-:Y:S01]  /*6160*/  STS.U8 [R43+UR11+0x3680], R10 ;  /* 0x0036800a2b007988 */ /* 0x0009e2000800000b */
[----:B------:R-:W-:-:S06]  /*6170*/  IADD3 R112, P3, PT, R9, R2, RZ ;  /* 0x0000000209707210 */ /* 0x000fcc0007f7e0ff */
[----:B----4-:R-:W4:Y:S01]  /*6180*/  LDC R10, c[0x0][0x3d8] ;  /* 0x0000f600ff0a7b82 */ /* 0x010f220000000800 */
[-C--:B------:R-:W-:Y:S01]  /*6190*/  LEA.HI.X.SX32 R113, R9, R3.reuse, 0x1, P3 ;  /* 0x0000000309717211 */ /* 0x080fe200018f0eff */
[----:B------:R0:W-:Y:S04]  /*61a0*/  STS.U8 [R43+UR11+0x3a80], R17 ;  /* 0x003a80112b007988 */ /* 0x0001e8000800000b */
[----:B------:R0:W-:Y:S01]  /*61b0*/  STS.U8 [R43+UR11+0x3e80], R15 ;  /* 0x003e800f2b007988 */ /* 0x0001e2000800000b */
[----:B-1----:R-:W-:Y:S01]  /*61c0*/  IMAD R9, R11, 0x27, RZ ;  /* 0x000000270b097824 */ /* 0x002fe200078e02ff */
[----:B0-----:R-:W-:Y:S01]  /*61d0*/  LOP3.LUT R17, R39, 0x60, RZ, 0x3c, !PT ;  /* 0x0000006027117812 */ /* 0x001fe200078e3cff */
[----:B------:R-:W0:Y:S03]  /*61e0*/  LDC R15, c[0x0][0x3d8] ;  /* 0x0000f600ff0f7b82 */ /* 0x000e260000000800 */
[C---:B------:R-:W-:Y:S01]  /*61f0*/  IADD3 R114, P3, PT, R9.reuse, R2, RZ ;  /* 0x0000000209727210 */ /* 0x040fe20007f7e0ff */
[----:B------:R-:W-:Y:S03]  /*6200*/  STS.U8 [R17+UR11+0x2300], R20 ;  /* 0x0023001411007988 */ /* 0x000fe6000800000b */
[----:B------:R-:W-:Y:S01]  /*6210*/  LEA.HI.X.SX32 R115, R9, R3, 0x1, P3 ;  /* 0x0000000309737211 */ /* 0x000fe200018f0eff */
[----:B------:R-:W-:Y:S01]  /*6220*/  STS.U8 [R17+UR11+0x2700], R18 ;  /* 0x0027001211007988 */ /* 0x000fe2000800000b */
[----:B----4-:R-:W-:-:S03]  /*6230*/  IMAD R9, R10, 0x2f, RZ ;  /* 0x0000002f0a097824 */ /* 0x010fc600078e02ff */
[----:B------:R-:W-:Y:S04]  /*6240*/  STS.U8 [R17+UR11+0x2b00], R22 ;  /* 0x002b001611007988 */ /* 0x000fe8000800000b */
[----:B------:R-:W-:Y:S04]  /*6250*/  STS.U8 [R17+UR11+0x2f00], R21 ;  /* 0x002f001511007988 */ /* 0x000fe8000800000b */
[----:B------:R-:W-:Y:S01]  /*6260*/  STS.U8 [R17+UR11+0x3300], R19 ;  /* 0x0033001311007988 */ /* 0x000fe2000800000b */
[----:B------:R-:W-:-:S03]  /*6270*/  IADD3 R116, P3, PT, R9, R2, RZ ;  /* 0x0000000209747210 */ /* 0x000fc60007f7e0ff */
[----:B------:R-:W-:Y:S04]  /*6280*/  STS.U8 [R17+UR11+0x3700], R24 ;  /* 0x0037001811007988 */ /* 0x000fe8000800000b */
[----:B------:R-:W-:Y:S04]  /*6290*/  STS.U8 [R17+UR11+0x3b00], R23 ;  /* 0x003b001711007988 */ /* 0x000fe8000800000b */
[----:B------:R1:W-:Y:S01]  /*62a0*/  STS.U8 [R17+UR11+0x3f00], R8 ;  /* 0x003f000811007988 */ /* 0x0003e2000800000b */
[----:B------:R-:W-:Y:S01]  /*62b0*/  LEA.HI.X.SX32 R117, R9, R3, 0x1, P3 ;  /* 0x0000000309757211 */ /* 0x000fe200018f0eff */
[----:B-1----:R-:W-:-:S05]  /*62c0*/  IMAD R8, R14, 0x37, RZ ;  /* 0x000000370e087824 */ /* 0x002fca00078e02ff */
[----:B------:R-:W-:-:S04]  /*62d0*/  IADD3 R118, P3, PT, R8, R2, RZ ;  /* 0x0000000208767210 */ /* 0x000fc80007f7e0ff */
[----:B------:R-:W-:Y:S01]  /*62e0*/  LEA.HI.X.SX32 R119, R8, R3, 0x1, P3 ;  /* 0x0000000308777211 */ /* 0x000fe200018f0eff */
[----:B0-----:R-:W-:Y:S01]  /*62f0*/  IMAD R8, R15, 0x3f, RZ ;  /* 0x0000003f0f087824 */ /* 0x001fe200078e02ff */
[----:B------:R-:W-:Y:S02]  /*6300*/  PRMT R13, RZ, 0x7610, R13 ;  /* 0x00007610ff0d7816 */ /* 0x000fe4000000000d */
[----:B------:R-:W-:Y:S02]  /*6310*/  PRMT R11, RZ, 0x7610, R11 ;  /* 0x00007610ff0b7816 */ /* 0x000fe4000000000b */
[----:B------:R-:W-:Y:S02]  /*6320*/  IADD3 R120, P3, PT, R8, R2, RZ ;  /* 0x0000000208787210 */ /* 0x000fe40007f7e0ff */
[----:B------:R-:W-:Y:S01]  /*6330*/  PRMT R10, RZ, 0x7610, R10 ;  /* 0x00007610ff0a7816 */ /* 0x000fe2000000000a */
[----:B------:R-:W4:Y:S01]  /*6340*/  @P1 LDG.E.U8 R13, desc[UR26][R112.64] ;  /* 0x0000001a700d1981 */ /* 0x000f22000c1e1100 */
[----:B------:R-:W-:-:S02]  /*6350*/  PRMT R9, RZ, 0x7610, R9 ;  /* 0x00007610ff097816 */ /* 0x000fc40000000009 */
[----:B------:R-:W-:Y:S01]  /*6360*/  LEA.HI.X.SX32 R121, R8, R3, 0x1, P3 ;  /* 0x0000000308797211 */ /* 0x000fe200018f0eff */
[----:B------:R-:W4:Y:S01]  /*6370*/  @P1 LDG.E.U8 R11, desc[UR26][R114.64] ;  /* 0x0000001a720b1981 */ /* 0x000f22000c1e1100 */
[----:B------:R-:W-:-:S03]  /*6380*/  PRMT R8, RZ, 0x7610, R8 ;  /* 0x00007610ff087816 */ /* 0x000fc60000000008 */
[----:B------:R-:W4:Y:S04]  /*6390*/  @P1 LDG.E.U8 R10, desc[UR26][R116.64] ;  /* 0x0000001a740a1981 */ /* 0x000f28000c1e1100 */
[----:B------:R-:W4:Y:S04]  /*63a0*/  @P1 LDG.E.U8 R9, desc[UR26][R118.64] ;  /* 0x0000001a76091981 */ /* 0x000f28000c1e1100 */
[----:B------:R-:W4:Y:S01]  /*63b0*/  @P1 LDG.E.U8 R8, desc[UR26][R120.64] ;  /* 0x0000001a78081981 */ /* 0x000f22000c1e1100 */
[----:B------:R-:W-:-:S05]  /*63c0*/  LOP3.LUT R17, R39, 0x70, RZ, 0x3c, !PT ;  /* 0x0000007027117812 */ /* 0x000fca00078e3cff */
[----:B------:R-:W-:Y:S01]  /*63d0*/  STS.U8 [R17+UR11+0x2380], R12 ;  /* 0x0023800c11007988 */ /* 0x000fe2000800000b */
[----:B------:R-:W-:-:S04]  /*63e0*/  FADD R28, R28, -R36 ;  /* 0x800000241c1c7221 */ /* 0x000fc80000000000 */
[----:B------:R-:W-:-:S06]  /*63f0*/  FMUL R28, R28, 1.4426950216293334961 ;  /* 0x3fb8aa3b1c1c7820 */ /* 0x000fcc0000400000 */
[----:B------:R-:W-:Y:S01]  /*6400*/  MUFU.EX2 R28, R28 ;  /* 0x0000001c001c7308 */ /* 0x000fe20000000800 */
[----:B------:R-:W-:-:S04]  /*6410*/  FADD R32, R32, -R36 ;  /* 0x8000002420207221 */ /* 0x000fc80000000000 */
[----:B------:R-:W-:-:S06]  /*6420*/  FMUL R32, R32, 1.4426950216293334961 ;  /* 0x3fb8aa3b20207820 */ /* 0x000fcc0000400000 */
[----:B------:R-:W-:Y:S01]  /*6430*/  MUFU.EX2 R32, R32 ;  /* 0x0000002000207308 */ /* 0x000fe20000000800 */
[--C-:B------:R-:W-:Y:S01]  /*6440*/  FADD R39, R212, -R36.reuse ;  /* 0x80000024d4277221 */ /* 0x100fe20000000000 */
[--C-:B------:R-:W-:Y:S01]  /*6450*/  FADD R20, R47, -R36.reuse ;  /* 0x800000242f147221 */ /* 0x100fe20000000000 */
[--C-:B------:R-:W-:Y:S02]  /*6460*/  FADD R38, R37, -R36.reuse ;  /* 0x8000002425267221 */ /* 0x100fe40000000000 */
[----:B------:R-:W-:Y:S01]  /*6470*/  FMUL R39, R39, 1.4426950216293334961 ;  /* 0x3fb8aa3b27277820 */ /* 0x000fe20000400000 */
[----:B------:R-:W-:Y:S01]  /*6480*/  FMUL R20, R20, 1.4426950216293334961 ;  /* 0x3fb8aa3b14147820 */ /* 0x000fe20000400000 */
[----:B------:R-:W-:Y:S01]  /*6490*/  FMUL R38, R38, 1.4426950216293334961 ;  /* 0x3fb8aa3b26267820 */ /* 0x000fe20000400000 */
[--C-:B------:R-:W-:Y:S01]  /*64a0*/  FADD R15, R213, -R36.reuse ;  /* 0x80000024d50f7221 */ /* 0x100fe20000000000 */
[--C-:B------:R-:W-:Y:S02]  /*64b0*/  FADD R14, R214, -R36.reuse ;  /* 0x80000024d60e7221 */ /* 0x100fe40000000000 */
[----:B------:R-:W-:Y:S01]  /*64c0*/  MUFU.EX2 R39, R39 ;  /* 0x0000002700277308 */ /* 0x000fe20000000800 */
[----:B------:R-:W-:Y:S01]  /*64d0*/  FMUL R15, R15, 1.4426950216293334961 ;  /* 0x3fb8aa3b0f0f7820 */ /* 0x000fe20000400000 */
[----:B---3--:R0:W-:Y:S02]  /*64e0*/  STS.U8 [R17+UR11+0x2780], R26 ;  /* 0x0027801a11007988 */ /* 0x0081e4000800000b */
[----:B0-----:R-:W-:-:S02]  /*64f0*/  FADD R26, R209, -R36 ;  /* 0x80000024d11a7221 */ /* 0x001fc40000000000 */
[----:B--2---:R0:W-:Y:S02]  /*6500*/  STS.U8 [R17+UR11+0x2b80], R25 ;  /* 0x002b801911007988 */ /* 0x0041e4000800000b */
[----:B------:R-:W-:Y:S01]  /*6510*/  FMUL R26, R26, 1.4426950216293334961 ;  /* 0x3fb8aa3b1a1a7820 */ /* 0x000fe20000400000 */
[----:B0-----:R-:W-:-:S05]  /*6520*/  FADD R25, R210, -R36 ;  /* 0x80000024d2197221 */ /* 0x001fca0000000000 */
[----:B------:R-:W-:Y:S01]  /*6530*/  MUFU.EX2 R26, R26 ;  /* 0x0000001a001a7308 */ /* 0x000fe20000000800 */
[----:B------:R-:W-:-:S07]  /*6540*/  FMUL R25, R25, 1.4426950216293334961 ;  /* 0x3fb8aa3b19197820 */ /* 0x000fce0000400000 */
[----:B------:R-:W-:Y:S01]  /*6550*/  MUFU.EX2 R25, R25 ;  /* 0x0000001900197308 */ /* 0x000fe20000000800 */
[----:B------:R-:W-:-:S07]  /*6560*/  FMUL R14, R14, 1.4426950216293334961 ;  /* 0x3fb8aa3b0e0e7820 */ /* 0x000fce0000400000 */
[----:B------:R-:W-:Y:S08]  /*6570*/  MUFU.EX2 R38, R38 ;  /* 0x0000002600267308 */ /* 0x000ff00000000800 */
[----:B------:R-:W-:Y:S01]  /*6580*/  MUFU.EX2 R15, R15 ;  /* 0x0000000f000f7308 */ /* 0x000fe20000000800 */
[----:B----4-:R-:W-:Y:S04]  /*6590*/  STS.U8 [R17+UR11+0x2f80], R13 ;  /* 0x002f800d11007988 */ /* 0x010fe8000800000b */
[----:B------:R0:W-:Y:S04]  /*65a0*/  STS.U8 [R17+UR11+0x3380], R11 ;  /* 0x0033800b11007988 */ /* 0x0001e8000800000b */
[----:B------:R1:W-:Y:S04]  /*65b0*/  STS.U8 [R17+UR11+0x3780], R10 ;  /* 0x0037800a11007988 */ /* 0x0003e8000800000b */
[----:B------:R-:W-:Y:S04]  /*65c0*/  STS.U8 [R17+UR11+0x3b80], R9 ;  /* 0x003b800911007988 */ /* 0x000fe8000800000b */
[----:B------:R-:W-:Y:S04]  /*65d0*/  STS.U8 [R17+UR11+0x3f80], R8 ;  /* 0x003f800811007988 */ /* 0x000fe8000800000b */
[----:B------:R2:W-:Y:S01]  /*65e0*/  STS.128 [R16+UR11], R4 ;  /* 0x0000000410007988 */ /* 0x0005e20008000c0b */
[--C-:B0-----:R-:W-:Y:S01]  /*65f0*/  FADD R11, R207, -R36.reuse ;  /* 0x80000024cf0b7221 */ /* 0x101fe20000000000 */
[----:B-1----:R-:W-:-:S03]  /*6600*/  FADD R10, R208, -R36 ;  /* 0x80000024d00a7221 */ /* 0x002fc60000000000 */
[----:B------:R-:W-:Y:S01]  /*6610*/  FMUL R11, R11, 1.4426950216293334961 ;  /* 0x3fb8aa3b0b0b7820 */ /* 0x000fe20000400000 */
[--C-:B--2---:R-:W-:Y:S01]  /*6620*/  FADD R4, R180, -R36.reuse ;  /* 0x80000024b4047221 */ /* 0x104fe20000000000 */
[----:B------:R-:W-:-:S03]  /*6630*/  FADD R5, R206, -R36 ;  /* 0x80000024ce057221 */ /* 0x000fc60000000000 */
[----:B------:R-:W-:-:S04]  /*6640*/  FMUL R4, R4, 1.4426950216293334961 ;  /* 0x3fb8aa3b04047820 */ /* 0x000fc80000400000 */
[----:B------:R0:W1:Y:S01]  /*6650*/  MUFU.EX2 R44, R4 ;  /* 0x00000004002c7308 */ /* 0x0000620000000800 */
[----:B------:R-:W-:Y:S01]  /*6660*/  FMUL R10, R10, 1.4426950216293334961 ;  /* 0x3fb8aa3b0a0a7820 */ /* 0x000fe20000400000 */
[----:B0-----:R-:W-:-:S06]  /*6670*/  FMUL R4, R5, 1.4426950216293334961 ;  /* 0x3fb8aa3b05047820 */ /* 0x001fcc0000400000 */
[----:B------:R-:W0:Y:S01]  /*6680*/  MUFU.EX2 R43, R4 ;  /* 0x00000004002b7308 */ /* 0x000e220000000800 */
[----:B------:R-:W-:-:S07]  /*6690*/  FADD R9, R211, -R36 ;  /* 0x80000024d3097221 */ /* 0x000fce0000000000 */
[----:B------:R-:W2:Y:S01]  /*66a0*/  MUFU.EX2 R11, R11 ;  /* 0x0000000b000b7308 */ /* 0x000ea20000000800 */
[----:B-1----:R-:W-:Y:S01]  /*66b0*/  FADD R17, R44, R51 ;  /* 0x000000332c117221 */ /* 0x002fe20000000000 */
[----:B------:R-:W-:-:S06]  /*66c0*/  FMUL R9, R9, 1.4426950216293334961 ;  /* 0x3fb8aa3b09097820 */ /* 0x000fcc0000400000 */
[----:B------:R-:W1:Y:S01]  /*66d0*/  MUFU.EX2 R10, R10 ;  /* 0x0000000a000a7308 */ /* 0x000e620000000800 */
[----:B------:R-:W-:Y:S01]  /*66e0*/  FADD R8, R27, -R36 ;  /* 0x800000241b087221 */ /* 0x000fe20000000000 */
[----:B0-----:R-:W-:-:S03]  /*66f0*/  FADD R17, R43, R17 ;  /* 0x000000112b117221 */ /* 0x001fc60000000000 */
[----:B------:R-:W-:Y:S01]  /*6700*/  FMUL R8, R8, 1.4426950216293334961 ;  /* 0x3fb8aa3b08087820 */ /* 0x000fe20000400000 */
[--C-:B------:R-:W-:Y:S02]  /*6710*/  FADD R27, R29, -R36.reuse ;  /* 0x800000241d1b7221 */ /* 0x100fe40000000000 */
[----:B------:R-:W0:Y:S01]  /*6720*/  MUFU.EX2 R9, R9 ;  /* 0x0000000900097308 */ /* 0x000e220000000800 */
[----:B--2---:R-:W-:Y:S01]  /*6730*/  FADD R19, R11, R17 ;  /* 0x000000110b137221 */ /* 0x004fe20000000000 */
[----:B------:R-:W-:Y:S01]  /*6740*/  FMUL R27, R27, 1.4426950216293334961 ;  /* 0x3fb8aa3b1b1b7820 */ /* 0x000fe20000400000 */
[----:B------:R-:W-:-:S05]  /*6750*/  FADD R7, R30, -R36 ;  /* 0x800000241e077221 */ /* 0x000fca0000000000 */
[----:B------:R-:W2:Y:S01]  /*6760*/  MUFU.EX2 R8, R8 ;  /* 0x0000000800087308 */ /* 0x000ea20000000800 */
[C---:B-1----:R-:W-:Y:S01]  /*6770*/  FADD R19, R10.reuse, R19 ;  /* 0x000000130a137221 */ /* 0x042fe20000000000 */
[----:B------:R-:W-:Y:S01]  /*6780*/  F2FP.SATFINITE.E4M3.F32.PACK_AB_MERGE_C R61, R10, R11, RZ ;  /* 0x0000000b0a3d723e */ /* 0x000fe200048070ff */
[----:B------:R-:W-:Y:S01]  /*6790*/  FMUL R7, R7, 1.4426950216293334961 ;  /* 0x3fb8aa3b07077820 */ /* 0x000fe20000400000 */
[----:B------:R-:W-:Y:S01]  /*67a0*/  FADD R6, R31, -R36 ;  /* 0x800000241f067221 */ /* 0x000fe20000000000 */
[----:B------:R-:W-:-:S03]  /*67b0*/  FADD R10, R26, R19 ;  /* 0x000000131a0a7221 */ /* 0x000fc60000000000 */
[----:B------:R-:W1:Y:S01]  /*67c0*/  MUFU.EX2 R27, R27 ;  /* 0x0000001b001b7308 */ /* 0x000e620000000800 */
[----:B------:R-:W-:Y:S01]  /*67d0*/  FADD R10, R25, R10 ;  /* 0x0000000a190a7221 */ /* 0x000fe20000000000 */
[----:B------:R-:W-:Y:S01]  /*67e0*/  FMUL R6, R6, 1.4426950216293334961 ;  /* 0x3fb8aa3b06067820 */ /* 0x000fe20000400000 */
[----:B------:R-:W-:Y:S02]  /*67f0*/  FADD R31, R33, -R36 ;  /* 0x80000024211f7221 */ /* 0x000fe40000000000 */
[----:B0-----:R-:W-:-:S03]  /*6800*/  FADD R10, R9, R10 ;  /* 0x0000000a090a7221 */ /* 0x001fc60000000000 */
[----:B------:R-:W0:Y:S01]  /*6810*/  MUFU.EX2 R7, R7 ;  /* 0x0000000700077308 */ /* 0x000e220000000800 */
[----:B--2---:R-:W-:Y:S01]  /*6820*/  FADD R10, R8, R10 ;  /* 0x0000000a080a7221 */ /* 0x004fe20000000000 */
[----:B------:R-:W-:Y:S01]  /*6830*/  FMUL R31, R31, 1.4426950216293334961 ;  /* 0x3fb8aa3b1f1f7820 */ /* 0x000fe20000400000 */
[----:B------:R-:W-:Y:S01]  /*6840*/  FADD R5, R34, -R36 ;  /* 0x8000002422057221 */ /* 0x000fe20000000000 */
[----:B------:R-:W-:-:S04]  /*6850*/  F2FP.SATFINITE.E4M3.F32.PACK_AB_MERGE_C R51, R8, R9, RZ ;  /* 0x000000090833723e */ /* 0x000fc800048070ff */
[----:B------:R-:W2:Y:S01]  /*6860*/  MUFU.EX2 R6, R6 ;  /* 0x0000000600067308 */ /* 0x000ea20000000800 */
[----:B------:R-:W-:Y:S01]  /*6870*/  FADD R8, R28, R10 ;  /* 0x0000000a1c087221 */ /* 0x000fe20000000000 */
[----:B------:R-:W-:Y:S01]  /*6880*/  FMUL R5, R5, 1.4426950216293334961 ;  /* 0x3fb8aa3b05057820 */ /* 0x000fe20000400000 */
[----:B------:R-:W-:Y:S02]  /*6890*/  FADD R4, R35, -R36 ;  /* 0x8000002423047221 */ /* 0x000fe40000000000 */
[----:B-1----:R-:W-:-:S03]  /*68a0*/  FADD R8, R27, R8 ;  /* 0x000000081b087221 */ /* 0x002fc60000000000 */
[----:B------:R-:W1:Y:S01]  /*68b0*/  MUFU.EX2 R31, R31 ;  /* 0x0000001f001f7308 */ /* 0x000e620000000800 */
[----:B------:R-:W-:Y:S01]  /*68c0*/  FMUL R4, R4, 1.4426950216293334961 ;  /* 0x3fb8aa3b04047820 */ /* 0x000fe20000400000 */
[----:B0-----:R-:W-:-:S06]  /*68d0*/  FADD R8, R7, R8 ;  /* 0x0000000807087221 */ /* 0x001fcc0000000000 */
[----:B------:R-:W0:Y:S01]  /*68e0*/  MUFU.EX2 R5, R5 ;  /* 0x0000000500057308 */ /* 0x000e220000000800 */
[----:B--2---:R-:W-:-:S07]  /*68f0*/  FADD R8, R6, R8 ;  /* 0x0000000806087221 */ /* 0x004fce0000000000 */
[----:B------:R-:W2:Y:S08]  /*6900*/  MUFU.EX2 R4, R4 ;  /* 0x0000000400047308 */ /* 0x000eb00000000800 */
[----:B------:R3:W-:Y:S01]  /*6910*/  MUFU.EX2 R17, R20 ;  /* 0x0000001400117308 */ /* 0x0007e20000000800 */
[--C-:B------:R-:W-:Y:S01]  /*6920*/  FADD R34, R40, -R36.reuse ;  /* 0x8000002428227221 */ /* 0x100fe20000000000 */
[----:B---3--:R-:W-:Y:S01]  /*6930*/  FADD R20, R50, -R36 ;  /* 0x8000002432147221 */ /* 0x008fe20000000000 */
[----:B------:R-:W-:Y:S01]  /*6940*/  F2FP.SATFINITE.E4M3.F32.PACK_AB_MERGE_C R50, R6, R7, RZ ;  /* 0x000000070632723e */ /* 0x000fe200048070ff */
[----:B------:R-:W-:-:S04]  /*6950*/  FADD R6, R32, R8 ;  /* 0x0000000820067221 */ /* 0x000fc80000000000 */
[----:B-1----:R-:W-:Y:S01]  /*6960*/  FADD R6, R31, R6 ;  /* 0x000000061f067221 */ /* 0x002fe20000000000 */
[----:B------:R-:W-:Y:S01]  /*6970*/  FMUL R34, R34, 1.4426950216293334961 ;  /* 0x3fb8aa3b22227820 */ /* 0x000fe20000400000 */
[----:B------:R-:W-:Y:S02]  /*6980*/  FADD R33, R41, -R36 ;  /* 0x8000002429217221 */ /* 0x000fe40000000000 */
[----:B0-----:R-:W-:Y:S01]  /*6990*/  FADD R6, R5, R6 ;  /* 0x0000000605067221 */ /* 0x001fe20000000000 */
[----:B------:R-:W0:Y:S01]  /*69a0*/  MUFU.EX2 R14, R14 ;  /* 0x0000000e000e7308 */ /* 0x000e220000000800 */
[----:B------:R-:W-:Y:S01]  /*69b0*/  FMUL R33, R33, 1.4426950216293334961 ;  /* 0x3fb8aa3b21217820 */ /* 0x000fe20000400000 */
[----:B------:R-:W-:Y:S01]  /*69c0*/  FADD R13, R42, -R36 ;  /* 0x800000242a0d7221 */ /* 0x000fe20000000000 */
[C---:B--2---:R-:W-:Y:S01]  /*69d0*/  FADD R6, R4.reuse, R6 ;  /* 0x0000000604067221 */ /* 0x044fe20000000000 */
[----:B------:R-:W-:Y:S01]  /*69e0*/  FADD R35, R49, -R36 ;  /* 0x8000002431237221 */ /* 0x000fe20000000000 */
[----:B------:R-:W-:Y:S01]  /*69f0*/  F2FP.SATFINITE.E4M3.F32.PACK_AB_MERGE_C R49, R4, R5, RZ ;  /* 0x000000050431723e */ /* 0x000fe200048070ff */
[----:B------:R-:W-:Y:S01]  /*6a00*/  FMUL R13, R13, 1.4426950216293334961 ;  /* 0x3fb8aa3b0d0d7820 */ /* 0x000fe20000400000 */
[----:B------:R-:W-:Y:S01]  /*6a10*/  FADD R4, R39, R6 ;  /* 0x0000000627047221 */ /* 0x000fe20000000000 */
[----:B------:R-:W1:Y:S01]  /*6a20*/  MUFU.EX2 R34, R34 ;  /* 0x0000002200227308 */ /* 0x000e620000000800 */
[--C-:B------:R-:W-:Y:S01]  /*6a30*/  FADD R12, R215, -R36.reuse ;  /* 0x80000024d70c7221 */ /* 0x100fe20000000000 */
[----:B------:R-:W-:Y:S01]  /*6a40*/  FADD R41, R234, -R36 ;  /* 0x80000024ea297221 */ /* 0x000fe20000000000 */
[----:B------:R-:W-:-:S02]  /*6a50*/  FADD R4, R38, R4 ;  /* 0x0000000426047221 */ /* 0x000fc40000000000 */
[----:B------:R-:W-:-:S03]  /*6a60*/  FMUL R12, R12, 1.4426950216293334961 ;  /* 0x3fb8aa3b0c0c7820 */ /* 0x000fc60000400000 */
[----:B------:R-:W2:Y:S01]  /*6a70*/  MUFU.EX2 R33, R33 ;  /* 0x0000002100217308 */ /* 0x000ea20000000800 */
[----:B------:R-:W-:Y:S01]  /*6a80*/  FADD R4, R15, R4 ;  /* 0x000000040f047221 */ /* 0x000fe20000000000 */
[----:B------:R-:W-:Y:S01]  /*6a90*/  FMUL R41, R41, 1.4426950216293334961 ;  /* 0x3fb8aa3b29297820 */ /* 0x000fe20000400000 */
[----:B------:R-:W-:-:S05]  /*6aa0*/  FADD R40, R45, -R36 ;  /* 0x800000242d287221 */ /* 0x000fca0000000000 */
[----:B------:R-:W3:Y:S01]  /*6ab0*/  MUFU.EX2 R13, R13 ;  /* 0x0000000d000d7308 */ /* 0x000ee20000000800 */
[----:B0-----:R-:W-:Y:S01]  /*6ac0*/  FADD R4, R14, R4 ;  /* 0x000000040e047221 */ /* 0x001fe20000000000 */
[----:B------:R-:W-:Y:S01]  /*6ad0*/  FMUL R40, R40, 1.4426950216293334961 ;  /* 0x3fb8aa3b28287820 */ /* 0x000fe20000400000 */
[----:B------:R-:W-:-:S05]  /*6ae0*/  FADD R18, R46, -R36 ;  /* 0x800000242e127221 */ /* 0x000fca0000000000 */
[----:B------:R-:W0:Y:S01]  /*6af0*/  MUFU.EX2 R12, R12 ;  /* 0x0000000c000c7308 */ /* 0x000e220000000800 */
[----:B-1----:R-:W-:Y:S01]  /*6b00*/  FADD R4, R34, R4 ;  /* 0x0000000422047221 */ /* 0x002fe20000000000 */
[----:B------:R-:W-:-:S06]  /*6b10*/  FMUL R18, R18, 1.4426950216293334961 ;  /* 0x3fb8aa3b12127820 */ /* 0x000fcc0000400000 */
[----:B------:R-:W1:Y:S01]  /*6b20*/  MUFU.EX2 R41, R41 ;  /* 0x0000002900297308 */ /* 0x000e620000000800 */
[----:B--2---:R-:W-:-:S07]  /*6b30*/  FADD R4, R33, R4 ;  /* 0x0000000421047221 */ /* 0x004fce0000000000 */
[----:B------:R-:W2:Y:S01]  /*6b40*/  MUFU.EX2 R40, R40 ;  /* 0x0000002800287308 */ /* 0x000ea20000000800 */
[----:B---3--:R-:W-:-:S07]  /*6b50*/  FADD R4, R13, R4 ;  /* 0x000000040d047221 */ /* 0x008fce0000000000 */
[----:B------:R-:W3:Y:S01]  /*6b60*/  MUFU.EX2 R18, R18 ;  /* 0x0000001200127308 */ /* 0x000ee20000000800 */
[----:B0-----:R-:W-:-:S04]  /*6b70*/  FADD R4, R12, R4 ;  /* 0x000000040c047221 */ /* 0x001fc80000000000 */
[----:B-1----:R-:W-:-:S04]  /*6b80*/  FADD R4, R41, R4 ;  /* 0x0000000429047221 */ /* 0x002fc80000000000 */
[----:B--2---:R-:W-:Y:S01]  /*6b90*/  FADD R4, R40, R4 ;  /* 0x0000000428047221 */ /* 0x004fe20000000000 */
[----:B------:R-:W-:-:S03]  /*6ba0*/  FADD R6, R181, -R36 ;  /* 0x80000024b5067221 */ /* 0x000fc60000000000 */
[----:B---3--:R-:W-:Y:S01]  /*6bb0*/  FADD R4, R18, R4 ;  /* 0x0000000412047221 */ /* 0x008fe20000000000 */
[----:B------:R-:W-:-:S03]  /*6bc0*/  F2FP.SATFINITE.E4M3.F32.PACK_AB_MERGE_C R46, R17, R18, RZ ;  /* 0x00000012112e723e */ /* 0x000fc600048070ff */
[----:B------:R-:W-:Y:S01]  /*6bd0*/  FADD R4, R17, R4 ;  /* 0x0000000411047221 */ /* 0x000fe20000000000 */
[--C-:B------:R-:W-:Y:S02]  /*6be0*/  FADD R17, R196, -R36.reuse ;  /* 0x80000024c4117221 */ /* 0x100fe40000000000 */
[----:B------:R0:W5:Y:S04]  /*6bf0*/  LDL.LU R196, [R1+0x158] ;  /* 0x0001580001c47983 */ /* 0x0001680000300800 */
[----:B------:R0:W5:Y:S01]  /*6c00*/  LDL.LU R181, [R1+0x154] ;  /* 0x0001540001b57983 */ /* 0x0001620000300800 */
[----:B------:R-:W-:-:S04]  /*6c10*/  FADD R37, R48, -R36 ;  /* 0x8000002430257221 */ /* 0x000fc80000000000 */
[----:B------:R-:W-:Y:S01]  /*6c20*/  FMUL R37, R37, 1.4426950216293334961 ;  /* 0x3fb8aa3b25257820 */ /* 0x000fe20000400000 */
[----:B------:R-:W-:Y:S01]  /*6c30*/  FMUL R35, R35, 1.4426950216293334961 ;  /* 0x3fb8aa3b23237820 */ /* 0x000fe20000400000 */
[----:B------:R-:W-:Y:S01]  /*6c40*/  FMUL R20, R20, 1.4426950216293334961 ;  /* 0x3fb8aa3b14147820 */ /* 0x000fe20000400000 */
[----:B------:R-:W-:-:S03]  /*6c50*/  FADD R19, R235, -R36 ;  /* 0x80000024eb137221 */ /* 0x000fc60000000000 */
[----:B------:R-:W1:Y:S01]  /*6c60*/  MUFU.EX2 R37, R37 ;  /* 0x0000002500257308 */ /* 0x000e620000000800 */
[----:B------:R-:W-:Y:S01]  /*6c70*/  FMUL R19, R19, 1.4426950216293334961 ;  /* 0x3fb8aa3b13137820 */ /* 0x000fe20000400000 */
[----:B------:R-:W-:-:S06]  /*6c80*/  FADD R30, R52, -R36 ;  /* 0x80000024341e7221 */ /* 0x000fcc0000000000 */
[----:B------:R-:W2:Y:S01]  /*6c90*/  MUFU.EX2 R35, R35 ;  /* 0x0000002300237308 */ /* 0x000ea20000000800 */
[----:B------:R-:W-:Y:S01]  /*6ca0*/  FMUL R30, R30, 1.4426950216293334961 ;  /* 0x3fb8aa3b1e1e7820 */ /* 0x000fe20000400000 */
[----:B------:R-:W-:-:S06]  /*6cb0*/  FADD R29, R53, -R36 ;  /* 0x80000024351d7221 */ /* 0x000fcc0000000000 */
[----:B------:R-:W3:Y:S01]  /*6cc0*/  MUFU.EX2 R20, R20 ;  /* 0x0000001400147308 */ /* 0x000ee20000000800 */
[----:B------:R-:W-:Y:S01]  /*6cd0*/  FMUL R29, R29, 1.4426950216293334961 ;  /* 0x3fb8aa3b1d1d7820 */ /* 0x000fe20000400000 */
[----:B------:R-:W-:Y:S01]  /*6ce0*/  FADD R11, R54, -R36 ;  /* 0x80000024360b7221 */ /* 0x000fe20000000000 */
[----:B-1----:R-:W-:-:S05]  /*6cf0*/  FADD R4, R37, R4 ;  /* 0x0000000425047221 */ /* 0x002fca0000000000 */
[----:B------:R-:W1:Y:S01]  /*6d00*/  MUFU.EX2 R19, R19 ;  /* 0x0000001300137308 */ /* 0x000e620000000800 */
[----:B------:R-:W-:Y:S01]  /*6d10*/  FMUL R11, R11, 1.4426950216293334961 ;  /* 0x3fb8aa3b0b0b7820 */ /* 0x000fe20000400000 */
[----:B------:R-:W-:Y:S01]  /*6d20*/  FADD R10, R55, -R36 ;  /* 0x80000024370a7221 */ /* 0x000fe20000000000 */
[----:B--2---:R-:W-:-:S05]  /*6d30*/  FADD R4, R35, R4 ;  /* 0x0000000423047221 */ /* 0x004fca0000000000 */
[----:B------:R-:W2:Y:S01]  /*6d40*/  MUFU.EX2 R30, R30 ;  /* 0x0000001e001e7308 */ /* 0x000ea20000000800 */
[----:B------:R-:W-:Y:S01]  /*6d50*/  FMUL R10, R10, 1.4426950216293334961 ;  /* 0x3fb8aa3b0a0a7820 */ /* 0x000fe20000400000 */
[----:B------:R-:W-:Y:S01]  /*6d60*/  FADD R24, R56, -R36 ;  /* 0x8000002438187221 */ /* 0x000fe20000000000 */
[----:B---3--:R-:W-:-:S05]  /*6d70*/  FADD R4, R20, R4 ;  /* 0x0000000414047221 */ /* 0x008fca0000000000 */
        /* <DEDUP_REMOVED lines=18> */
[----:B--2---:R-:W-:-:S06]  /*6ea0*/  FADD R4, R10, R4 ;  /* 0x000000040a047221 */ /* 0x004fcc0000000000 */
[----:B------:R-:W2:Y:S01]  /*6eb0*/  MUFU.EX2 R9, R9 ;  /* 0x0000000900097308 */ /* 0x000ea20000000800 */
[----:B------:R-:W-:Y:S01]  /*6ec0*/  FMUL R17, R17, 1.4426950216293334961 ;  /* 0x3fb8aa3b11117820 */ /* 0x000fe20000400000 */
[----:B------:R-:W-:Y:S01]  /*6ed0*/  FADD R7, R62, -R36 ;  /* 0x800000243e077221 */ /* 0x000fe20000000000 */
[----:B---3--:R-:W-:-:S05]  /*6ee0*/  FADD R4, R24, R4 ;  /* 0x0000000418047221 */ /* 0x008fca0000000000 */
[----:B------:R-:W3:Y:S01]  /*6ef0*/  MUFU.EX2 R8, R8 ;  /* 0x0000000800087308 */ /* 0x000ee20000000800 */
[----:B------:R-:W-:Y:S01]  /*6f00*/  FMUL R7, R7, 1.4426950216293334961 ;  /* 0x3fb8aa3b07077820 */ /* 0x000fe20000400000 */
[----:B-1----:R-:W-:-:S06]  /*6f10*/  FADD R4, R23, R4 ;  /* 0x0000000417047221 */ /* 0x002fcc0000000000 */
        /* <DEDUP_REMOVED lines=11> */
[----:B-1----:R-:W-:Y:S01]  /*6fd0*/  FADD R4, R18, R4 ;  /* 0x0000000412047221 */ /* 0x002fe20000000000 */
[----:B------:R-:W-:-:S04]  /*6fe0*/  F2FP.SATFINITE.E4M3.F32.PACK_AB_MERGE_C R47, R12, R13, RZ ;  /* 0x0000000d0c2f723e */ /* 0x000fc800048070ff */
[----:B------:R-:W1:Y:S01]  /*6ff0*/  MUFU.EX2 R6, R6 ;  /* 0x0000000600067308 */ /* 0x000e620000000800 */
[----:B------:R-:W-:Y:S01]  /*7000*/  FADD R12, R66, -R36 ;  /* 0x80000024420c7221 */ /* 0x000fe20000000000 */
[----:B------:R-:W-:Y:S01]  /*7010*/  FMUL R5, R5, 1.4426950216293334961 ;  /* 0x3fb8aa3b05057820 */ /* 0x000fe20000400000 */
[----:B--2---:R-:W-:-:S05]  /*7020*/  FADD R4, R17, R4 ;  /* 0x0000000411047221 */ /* 0x004fca0000000000 */
[----:B------:R-:W2:Y:S01]  /*7030*/  MUFU.EX2 R22, R22 ;  /* 0x0000001600167308 */ /* 0x000ea20000000800 */
[----:B------:R-:W-:Y:S01]  /*7040*/  FMUL R12, R12, 1.4426950216293334961 ;  /* 0x3fb8aa3b0c0c7820 */ /* 0x000fe20000400000 */
[----:B---3--:R-:W-:-:S06]  /*7050*/  FADD R42, R7, R4 ;  /* 0x00000004072a7221 */ /* 0x008fcc0000000000 */
[----:B------:R-:W3:Y:S01]  /*7060*/  MUFU.EX2 R21, R21 ;  /* 0x0000001500157308 */ /* 0x000ee20000000800 */
[----:B-1----:R-:W-:-:S07]  /*7070*/  FADD R42, R6, R42 ;  /* 0x0000002a062a7221 */ /* 0x002fce0000000000 */
[----:B------:R-:W1:Y:S08]  /*7080*/  MUFU.EX2 R5, R5 ;  /* 0x0000000500057308 */ /* 0x000e700000000800 */
[----:B------:R-:W4:Y:S01]  /*7090*/  MUFU.EX2 R4, R12 ;  /* 0x0000000c00047308 */ /* 0x000f220000000800 */
[----:B--2---:R-:W-:Y:S01]  /*70a0*/  FADD R42, R22, R42 ;  /* 0x0000002a162a7221 */ /* 0x004fe20000000000 */
[----:B------:R-:W-:-:S02]  /*70b0*/  F2FP.SATFINITE.E4M3.F32.PACK_AB_MERGE_C R45, R19, R20, RZ ;  /* 0x00000014132d723e */ /* 0x000fc400048070ff */
[----:B------:R-:W-:Y:S01]  /*70c0*/  F2FP.SATFINITE.E4M3.F32.PACK_AB_MERGE_C R19, R8, R9, RZ ;  /* 0x000000090813723e */ /* 0x000fe200048070ff */
[----:B---3--:R-:W-:Y:S01]  /*70d0*/  FADD R42, R21, R42 ;  /* 0x0000002a152a7221 */ /* 0x008fe20000000000 */
[----:B------:R-:W-:-:S03]  /*70e0*/  F2FP.SATFINITE.E4M3.F32.PACK_AB_MERGE_C R6, R6, R7, RZ ;  /* 0x000000070606723e */ /* 0x000fc600048070ff */
[----:B-1----:R-:W-:Y:S01]  /*70f0*/  FADD R42, R5, R42 ;  /* 0x0000002a052a7221 */ /* 0x002fe20000000000 */
[----:B------:R-:W-:Y:S02]  /*7100*/  F2FP.SATFINITE.E4M3.F32.PACK_AB_MERGE_C R20, R10, R11, RZ ;  /* 0x0000000b0a14723e */ /* 0x000fe400048070ff */
[----:B------:R-:W-:Y:S02]  /*7110*/  F2FP.SATFINITE.E4M3.F32.PACK_AB_MERGE_C R11, R35, R37, R45 ;  /* 0x00000025230b723e */ /* 0x000fe4000480702d */
[----:B----4-:R-:W-:Y:S02]  /*7120*/  F2FP.SATFINITE.E4M3.F32.PACK_AB_MERGE_C R7, R4, R5, RZ ;  /* 0x000000050407723e */ /* 0x010fe400048070ff */
[----:B------:R-:W-:Y:S01]  /*7130*/  F2FP.SATFINITE.E4M3.F32.PACK_AB_MERGE_C R5, R23, R24, R19 ;  /* 0x000000181705723e */ /* 0x000fe20004807013 */
[----:B------:R-:W-:Y:S01]  /*7140*/  FADD R19, -R36, -INF ;  /* 0xff80000024137421 */ /* 0x000fe20000000100 */
[----:B------:R-:W-:-:S03]  /*7150*/  F2FP.SATFINITE.E4M3.F32.PACK_AB_MERGE_C R48, R14, R15, RZ ;  /* 0x0000000f0e30723e */ /* 0x000fc600048070ff */
[----:B------:R-:W-:Y:S01]  /*7160*/  FMUL R37, R19, 1.4426950216293334961 ;  /* 0x3fb8aa3b13257820 */ /* 0x000fe20000400000 */
[----:B------:R-:W-:Y:S01]  /*7170*/  F2FP.SATFINITE.E4M3.F32.PACK_AB_MERGE_C R6, R17, R18, R6 ;  /* 0x000000121106723e */ /* 0x000fe20004807006 */
[----:B------:R-:W-:Y:S01]  /*7180*/  FADD R42, R4, R42 ;  /* 0x0000002a042a7221 */ /* 0x000fe20000000000 */
[----:B------:R-:W-:Y:S02]  /*7190*/  F2FP.SATFINITE.E4M3.F32.PACK_AB_MERGE_C R13, R25, R26, R51 ;  /* 0x0000001a190d723e */ /* 0x000fe40004807033 */
[----:B------:R-:W-:Y:S01]  /*71a0*/  F2FP.SATFINITE.E4M3.F32.PACK_AB_MERGE_C R12, R43, R44, R61 ;  /* 0x0000002c2b0c723e */ /* 0x000fe2000480703d */
[----:B------:R-:W1:Y:S01]  /*71b0*/  MUFU.EX2 R37, R37 ;  /* 0x0000002500257308 */ /* 0x000e620000000800 */
[----:B------:R-:W-:Y:S02]  /*71c0*/  F2FP.SATFINITE.E4M3.F32.PACK_AB_MERGE_C R14, R27, R28, R50 ;  /* 0x0000001c1b0e723e */ /* 0x000fe40004807032 */
[----:B------:R-:W-:Y:S02]  /*71d0*/  F2FP.SATFINITE.E4M3.F32.PACK_AB_MERGE_C R15, R31, R32, R49 ;  /* 0x000000201f0f723e */ /* 0x000fe40004807031 */
[----:B------:R-:W-:-:S02]  /*71e0*/  LOP3.LUT R18, R16, 0x10, RZ, 0x3c, !PT ;  /* 0x0000001010127812 */ /* 0x000fc400078e3cff */
[----:B------:R-:W-:Y:S02]  /*71f0*/  F2FP.SATFINITE.E4M3.F32.PACK_AB_MERGE_C R9, R33, R34, R47 ;  /* 0x000000222109723e */ /* 0x000fe4000480702f */
[----:B------:R-:W-:Y:S02]  /*7200*/  F2FP.SATFINITE.E4M3.F32.PACK_AB_MERGE_C R8, R38, R39, R48 ;  /* 0x000000272608723e */ /* 0x000fe40004807030 */
[----:B------:R-:W-:Y:S02]  /*7210*/  F2FP.SATFINITE.E4M3.F32.PACK_AB_MERGE_C R10, R40, R41, R46 ;  /* 0x00000029280a723e */ /* 0x000fe4000480702e */
[----:B------:R-:W-:Y:S02]  /*7220*/  LOP3.LUT R17, R16, 0x20, RZ, 0x3c, !PT ;  /* 0x0000002010117812 */ /* 0x000fe400078e3cff */
[----:B------:R-:W-:Y:S02]  /*7230*/  F2FP.SATFINITE.E4M3.F32.PACK_AB_MERGE_C R4, R29, R30, R20 ;  /* 0x0000001e1d04723e */ /* 0x000fe40004807014 */
[----:B------:R-:W-:-:S02]  /*7240*/  F2FP.SATFINITE.E4M3.F32.PACK_AB_MERGE_C R7, R21, R22, R7 ;  /* 0x000000161507723e */ /* 0x000fc40004807007 */
[----:B------:R-:W-:Y:S01]  /*7250*/  LOP3.LUT R16, R16, 0x30, RZ, 0x3c, !PT ;  /* 0x0000003010107812 */ /* 0x000fe200078e3cff */
[----:B------:R-:W-:Y:S01]  /*7260*/  STS.128 [R18+UR11], R12 ;  /* 0x0000000c12007988 */ /* 0x000fe20008000c0b */
[----:B------:R-:W-:-:S03]  /*7270*/  UIADD3 UR18, UPT, UPT, UR22, -0x40, URZ ;  /* 0xffffffc016127890 */ /* 0x000fc6000fffe0ff */
[----:B------:R-:W-:Y:S04]  /*7280*/  STS.128 [R17+UR11], R8 ;  /* 0x0000000811007988 */ /* 0x000fe80008000c0b */
[----:B------:R2:W-:Y:S04]  /*7290*/  STS.128 [R16+UR11], R4 ;  /* 0x0000000410007988 */ /* 0x0005e80008000c0b */
[----:B------:R0:W3:Y:S01]  /*72a0*/  SHFL.BFLY PT, R38, R42, 0x10, 0x1f ;  /* 0x0e001f002a267f89 */ /* 0x0000e200000e0000 */
[----:B--2---:R-:W2:Y:S01]  /*72b0*/  LDTM.16dp32bit_t0_t15.x32 R4, tmem[UR13] ;  /* 0x0000000d000479ee */ /* 0x004ea20008a80000 */
[----:B------:R-:W4:Y:S01]  /*72c0*/  LDTM.16dp32bit_t16_t31.x32 R4, tmem[UR13+0x20] ;  /* 0x0000200d000479ee */ /* 0x000f220008aa0000 */
[----:B------:R-:W-:Y:S01]  /*72d0*/  NOP ;  /* 0x0000000000007918 */ /* 0x000fe20000000000 */
[----:B01----:R-:W-:Y:S05]  /*72e0*/  @!P1 BRA `(.L_x_9) ;  /* 0x0000000000889947 */ /* 0x003fea0003800000 */
[C---:B--2-4-:R-:W-:Y:S01]  /*72f0*/  FMUL R4, R37.reuse, R4 ;  /* 0x0000000425047220 */ /* 0x054fe20000400000 */
[C---:B------:R-:W-:Y:S01]  /*7300*/  FMUL R5, R37.reuse, R5 ;  /* 0x0000000525057220 */ /* 0x040fe20000400000 */
        /* <DEDUP_REMOVED lines=29> */
[----:B------:R-:W-:-:S04]  /*74e0*/  FMUL R35, R37, R35 ;  /* 0x0000002325237220 */ /* 0x000fc80000400000 */
[----:B------:R0:W-:Y:S01]  /*74f0*/  STTM.16dp32bit_t0_t15.x32 tmem[UR13], R4 ;  /* 0x00000004000079ed */ /* 0x0001e20008a8000d */
[----:B------:R0:W-:Y:S02]  /*7500*/  STTM.16dp32bit_t16_t31.x32 tmem[UR13+0x20], R4 ;  /* 0x00002004000079ed */ /* 0x0001e40008aa000d */
.L_x_9:
[----:B----4-:R-:W1:Y:S02]  /*7510*/  FENCE.VIEW.ASYNC.T ;  /* 0x00000000000073c6 */ /* 0x010e640000000200 */
[----:B-1----:R-:W-:Y:S01]  /*7520*/  BAR.SYNC.DEFER_BLOCKING 0x0 ;  /* 0x0000000000007b1d */ /* 0x002fe20000010000 */
[----:B---3--:R-:W-:Y:S01]  /*7530*/  FADD R42, R42, R38 ;  /* 0x000000262a2a7221 */ /* 0x008fe20000000000 */
[----:B------:R-:W-:-:S03]  /*7540*/  UISETP.GE.AND UP2, UPT, UR18, 0x1, UPT ;  /* 0x000000011200788c */ /* 0x000fc6000bf46270 */
[----:B------:R-:W-:Y:S01]  /*7550*/  FADD R37, R37, R42 ;  /* 0x0000002a25257221 */ /* 0x000fe20000000000 */
[----:B------:R1:W-:Y:S06]  /*7560*/  MEMBAR.ALL.CTA ;  /* 0x0000000000007992 */ /* 0x0003ec0000008000 */
[----:B-1----:R-:W1:Y:S02]  /*7570*/  FENCE.VIEW.ASYNC.S ;  /* 0x00000000000073c6 */ /* 0x002e640000000000 */
[----:B-1----:R-:W-:Y:S06]  /*7580*/  BAR.SYNC.DEFER_BLOCKING 0x0 ;  /* 0x0000000000007b1d */ /* 0x002fec0000010000 */
[----:B------:R-:W-:Y:S05]  /*7590*/  @!P2 BRA `(.L_x_10) ;  /* 0x000000000084a947 */ /* 0x000fea0003800000 */
[----:B------:R-:W-:Y:S02]  /*75a0*/  UIADD3 UR4, UPT, UPT, UR11, 0x2000, URZ ;  /* 0x000020000b047890 */ /* 0x000fe4000fffe0ff */
[----:B------:R-:W-:Y:S02]  /*75b0*/  USHF.R.U32.HI UR6, URZ, 0x4, UR11 ;  /* 0x00000004ff067899 */ /* 0x000fe4000801160b */
[----:B------:R-:W-:Y:S02]  /*75c0*/  USHF.R.U32.HI UR4, URZ, 0x4, UR4 ;  /* 0x00000004ff047899 */ /* 0x000fe40008011604 */
[----:B------:R-:W-:Y:S02]  /*75d0*/  USGXT.U32 UR6, UR6, 0xe ;  /* 0x0000000e0606789a */ /* 0x000fe40008000000 */
[----:B------:R-:W-:Y:S02]  /*75e0*/  USGXT.U32 UR8, UR4, 0xe ;  /* 0x0000000e0408789a */ /* 0x000fe40008000000 */
[----:B------:R-:W-:-:S02]  /*75f0*/  UIADD3 UR36, UP3, UPT, UR6, 0x2, URZ ;  /* 0x0000000206247890 */ /* 0x000fc4000ff7e0ff */
[----:B------:R-:W-:Y:S01]  /*7600*/  UIADD3 UR34, UP4, UPT, UR8, 0x2, URZ ;  /* 0x0000000208227890 */ /* 0x000fe2000ff9e0ff */
[----:B------:R-:W-:Y:S01]  /*7610*/  UMOV UR4, URZ ;  /* 0x000000ff00047c82 */ /* 0x000fe20008000000 */
[----:B------:R-:W-:Y:S01]  /*7620*/  UMOV UR38, 0x0 ;  /* 0x0000000000267882 */ /* 0x000fe20000000000 */
[----:B------:R-:W-:Y:S02]  /*7630*/  UIADD3.X UR37, UPT, UPT, UR4, 0x40004040, URZ, UP3, !UPT ;  /* 0x4000404004257890 */ /* 0x000fe40009ffe4ff */
[----:B------:R-:W-:Y:S02]  /*7640*/  UIADD3.X UR35, UPT, UPT, UR4, 0x40004040, URZ, UP4, !UPT ;  /* 0x4000404004237890 */ /* 0x000fe4000a7fe4ff */
[----:B------:R-:W-:Y:S02]  /*7650*/  UIADD3.64 UR20, UPT, UPT, UR36, 0x2, URZ ;  /* 0x0000000224147897 */ /* 0x000fe4000fffe0ff */
[----:B------:R-:W-:Y:S02]  /*7660*/  UIADD3.64 UR24, UPT, UPT, UR34, 0x2, URZ ;  /* 0x0000000222187897 */ /* 0x000fe4000fffe0ff */
[----:B------:R-:W-:-:S02]  /*7670*/  UIADD3.64 UR28, UPT, UPT, UR36, 0x4, URZ ;  /* 0x00000004241c7897 */ /* 0x000fc4000fffe0ff */
[----:B------:R-:W-:Y:S01]  /*7680*/  UIADD3.64 UR30, UPT, UPT, UR34, 0x4, URZ ;  /* 0x00000004221e7897 */ /* 0x000fe2000fffe0ff */
[----:B------:R-:W-:Y:S01]  /*7690*/  UMOV UR39, 0x4100010 ;  /* 0x0410001000277882 */ /* 0x000fe20000000000 */
[----:B------:R-:W-:Y:S01]  /*76a0*/  UMOV UR7, 0x40004040 ;  /* 0x4000404000077882 */ /* 0x000fe20000000000 */
[----:B------:R-:W-:Y:S01]  /*76b0*/  UMOV UR9, 0x40004040 ;  /* 0x4000404000097882 */ /* 0x000fe20000000000 */
[----:B------:R-:W-:Y:S01]  /*76c0*/  UMOV UR40, 0x0 ;  /* 0x0000000000287882 */ /* 0x000fe20000000000 */
[----:B------:R-:W-:Y:S01]  /*76d0*/  UMOV UR41, 0x4100010 ;  /* 0x0410001000297882 */ /* 0x000fe20000000000 */
[----:B------:R-:W-:Y:S01]  /*76e0*/  UMOV UR42, 0x0 ;  /* 0x00000000002a7882 */ /* 0x000fe20000000000 */
[----:B------:R-:W-:Y:S01]  /*76f0*/  UMOV UR43, 0x4100010 ;  /* 0x04100010002b7882 */ /* 0x000fe20000000000 */
[----:B------:R-:W-:Y:S01]  /*7700*/  UMOV UR4, UR15 ;  /* 0x0000000f00047c82 */ /* 0x000fe20008000000 */
[----:B------:R-:W-:Y:S01]  /*7710*/  UMOV UR5, URZ ;  /* 0x000000ff00057c82 */ /* 0x000fe20008000000 */
[----:B------:R1:W-:Y:S01]  /*7720*/  UTCQMMA gdesc[UR6], gdesc[UR8], tmem[UR12], tmem[UR38], idesc[UR39], UPT ;  /* 0x00ff2608060075ea */ /* 0x0003e2000b80030c */
[----:B------:R-:W-:Y:S01]  /*7730*/  UMOV UR44, 0x0 ;  /* 0x00000000002c7882 */ /* 0x000fe20000000000 */
[----:B------:R-:W-:Y:S01]  /*7740*/  UMOV UR45, 0x4100010 ;  /* 0x04100010002d7882 */ /* 0x000fe20000000000 */
[----:B------:R1:W-:Y:S01]  /*7750*/  UTCQMMA gdesc[UR36], gdesc[UR34], tmem[UR12], tmem[UR40], idesc[UR41], UPT ;  /* 0x00ff2822240075ea */ /* 0x0003e2000b80030c */
[----:B------:R-:W-:Y:S01]  /*7760*/  UMOV UR4, UR4 ;  /* 0x0000000400047c82 */ /* 0x000fe20008000000 */
[----:B------:R1:W-:Y:S01]  /*7770*/  UTCQMMA gdesc[UR20], gdesc[UR24], tmem[UR12], tmem[UR42], idesc[UR43], UPT ;  /* 0x00ff2a18140075ea */ /* 0x0003e2000b80030c */
[----:B------:R1:W-:Y:S01]  /*7780*/  UTCQMMA gdesc[UR28], gdesc[UR30], tmem[UR12], tmem[UR44], idesc[UR45], UPT ;  /* 0x00ff2c1e1c0075ea */ /* 0x0003e2000b80030c */
[----:B------:R1:W-:Y:S01]  /*7790*/  UTCBAR [UR4], URZ ;  /* 0x000000ff040073e9 */ /* 0x0003e200080000ff */
[----:B------:R-:W-:Y:S01]  /*77a0*/  NOP ;  /* 0x0000000000007918 */ /* 0x000fe20000000000 */
.L_x_10:
[----:B0-2---:R-:W-:Y:S01]  /*77b0*/  FSEL R4, R37, 1, P1 ;  /* 0x3f80000025047808 */ /* 0x005fe20000800000 */
[----:B-1----:R-:W-:Y:S01]  /*77c0*/  UMOV UR6, URZ ;  /* 0x000000ff00067c82 */ /* 0x002fe20008000000 */
[----:B------:R-:W-:-:S03]  /*77d0*/  FSEL R44, R36, -INF , P1 ;  /* 0xff800000242c7808 */ /* 0x000fc60000800000 */
[----:B------:R0:W-:Y:S01]  /*77e0*/  STL [R1+0x150], R4 ;  /* 0x0001500401007387 */ /* 0x0001e20000100800 */
[----:B------:R-:W-:Y:S05]  /*77f0*/  BRA.U !UP2, `(.L_x_11) ;  /* 0x0000005d0a307547 */ /* 0x000fea000b800000 */
[----:B------:R-:W-:Y:S01]  /*7800*/  UIADD3 UR5, UPT, UPT, UR11, 0x6000, URZ ;  /* 0x000060000b057890 */ /* 0x000fe2000fffe0ff */
[----:B-----5:R-:W-:Y:S01]  /*7810*/  IMAD.SHL.U32 R180, R181, 0x80, RZ ;  /* 0x00000080b5b47824 */ /* 0x020fe200078e00ff */
[----:B------:R-:W-:Y:S01]  /*7820*/  UIADD3 UR4, UPT, UPT, UR11, 0x8000, URZ ;  /* 0x000080000b047890 */ /* 0x000fe2000fffe0ff */
[----:B------:R-:W-:Y:S01]  /*7830*/  IMAD.MOV.U32 R181, RZ, RZ, R44 ;  /* 0x000000ffffb57224 */ /* 0x000fe200078e002c */
[----:B------:R-:W-:Y:S02]  /*7840*/  USHF.R.U32.HI UR20, URZ, 0x4, UR11 ;  /* 0x00000004ff147899 */ /* 0x000fe4000801160b */
[----:B------:R-:W-:Y:S02]  /*7850*/  USHF.R.U32.HI UR5, URZ, 0x4, UR5 ;  /* 0x00000004ff057899 */ /* 0x000fe40008011605 */
[----:B------:R-:W-:Y:S02]  /*7860*/  USHF.R.U32.HI UR22, URZ, 0x4, UR4 ;  /* 0x00000004ff167899 */ /* 0x000fe40008011604 */
[----:B------:R-:W-:-:S02]  /*7870*/  USGXT.U32 UR20, UR20, 0xe ;  /* 0x0000000e1414789a */ /* 0x000fc40008000000 */
[----:B------:R-:W-:Y:S02]  /*7880*/  USGXT.U32 UR24, UR5, 0xe ;  /* 0x0000000e0518789a */ /* 0x000fe40008000000 */
[----:B------:R-:W-:Y:S02]  /*7890*/  USGXT.U32 UR22, UR22, 0xe ;  /* 0x0000000e1616789a */ /* 0x000fe40008000000 */
[----:B------:R-:W-:Y:S02]  /*78a0*/  UIADD3 UR36, UP4, UPT, UR20, 0x2, URZ ;  /* 0x0000000214247890 */ /* 0x000fe4000ff9e0ff */
[----:B------:R-:W-:Y:S02]  /*78b0*/  UIADD3 UR38, UP3, UPT, UR24, 0x2, URZ ;  /* 0x0000000218267890 */ /* 0x000fe4000ff7e0ff */
[----:B------:R-:W-:Y:S01]  /*78c0*/  USHF.R.U32.HI UR9, URZ, 0x4, UR16 ;  /* 0x00000004ff097899 */ /* 0x000fe20008011610 */
[----:B------:R-:W-:Y:S01]  /*78d0*/  UMOV UR7, URZ ;  /* 0x000000ff00077c82 */ /* 0x000fe20008000000 */
[----:B------:R-:W-:Y:S01]  /*78e0*/  UMOV UR6, URZ ;  /* 0x000000ff00067c82 */ /* 0x000fe20008000000 */
[----:B------:R-:W-:-:S02]  /*78f0*/  UIADD3 UR34, UP2, UPT, UR22, 0x80, URZ ;  /* 0x0000008016227890 */ /* 0x000fc4000ff5e0ff */
[----:B------:R-:W-:Y:S02]  /*7900*/  UIADD3.X UR37, UPT, UPT, UR7, 0x40004040, URZ, UP4, !UPT ;  /* 0x4000404007257890 */ /* 0x000fe4000a7fe4ff */
[----:B------:R-:W-:Y:S02]  /*7910*/  UIADD3.X UR39, UPT, UPT, UR6, 0x40004040, URZ, UP3, !UPT ;  /* 0x4000404006277890 */ /* 0x000fe40009ffe4ff */
[----:B------:R-:W-:Y:S02]  /*7920*/  USGXT.U32 UR4, UR9, 0xe ;  /* 0x0000000e0904789a */ /* 0x000fe40008000000 */
[----:B------:R-:W-:Y:S02]  /*7930*/  UIADD3 UR40, UP4, UPT, UR36, 0x2, URZ ;  /* 0x0000000224287890 */ /* 0x000fe4000ff9e0ff */
[----:B------:R-:W-:Y:S02]  /*7940*/  UIADD3 UR42, UP3, UPT, UR36, 0x4, URZ ;  /* 0x00000004242a7890 */ /* 0x000fe4000ff7e0ff */
[----:B------:R-:W-:Y:S01]  /*7950*/  USHF.L.U32 UR19, UR17, 0x7, URZ ;  /* 0x0000000711137899 */ /* 0x000fe200080006ff */
[----:B------:R-:W-:Y:S01]  /*7960*/  UMOV UR8, URZ ;  /* 0x000000ff00087c82 */ /* 0x000fe20008000000 */
[----:B------:R-:W-:Y:S01]  /*7970*/  UMOV UR16, 0xfffffffe ;  /* 0xfffffffe00107882 */ /* 0x000fe20000000000 */
[----:B------:R-:W-:Y:S01]  /*7980*/  UMOV UR17, 0x7fffbfdf ;  /* 0x7fffbfdf00117882 */ /* 0x000fe20000000000 */
[----:B------:R-:W-:Y:S01]  /*7990*/  UMOV UR5, URZ ;  /* 0x000000ff00057c82 */ /* 0x000fe20008000000 */
[----:B------:R-:W-:Y:S01]  /*79a0*/  UIADD3.X UR35, UPT, UPT, UR8, -0x7fffbfe0, URZ, UP2, !UPT ;  /* 0x8000402008237890 */ /* 0x000fe200097fe4ff */
[----:B------:R-:W1:Y:S01]  /*79b0*/  LDCU UR48, c[0x0][0x3a8] ;  /* 0x00007500ff3077ac */ /* 0x000e620008000800 */
[----:B------:R-:W2:Y:S01]  /*79c0*/  LDCU UR49, c[0x0][0x3d4] ;  /* 0x00007a80ff3177ac */ /* 0x000ea20008000800 */
[----:B------:R-:W-:-:S02]  /*79d0*/  UIADD3.64 UR16, UPT, UPT, UR4, -UR16, URZ ;  /* 0x8000001004107297 */ /* 0x000fc4000fffe0ff */
[----:B------:R-:W-:Y:S02]  /*79e0*/  UIADD3.X UR41, UPT, UPT, UR37, URZ, URZ, UP4, !UPT ;  /* 0x000000ff25297290 */ /* 0x000fe4000a7fe4ff */
[----:B------:R-:W-:Y:S02]  /*79f0*/  UIADD3.X UR43, UPT, UPT, UR37, URZ, URZ, UP3, !UPT ;  /* 0x000000ff252b7290 */ /* 0x000fe40009ffe4ff */
[----:B------:R-:W-:Y:S02]  /*7a00*/  UIADD3.64 UR44, UPT, UPT, UR38, 0x2, URZ ;  /* 0x00000002262c7897 */ /* 0x000fe4000fffe0ff */
[----:B------:R-:W-:Y:S02]  /*7a10*/  UIADD3.64 UR46, UPT, UPT, UR38, 0x4, URZ ;  /* 0x00000004262e7897 */ /* 0x000fe4000fffe0ff */
[----:B------:R-:W-:Y:S01]  /*7a20*/  UISETP.NE.U32.AND UP2, UPT, UR23, URZ, UPT ;  /* 0x000000ff1700728c */ /* 0x000fe2000bf45070 */
[----:B------:R-:W-:-:S10]  /*7a30*/  UMOV UR33, 0x1 ;  /* 0x0000000100217882 */ /* 0x000fd40000000000 */
.L_x_16:
[----:B0-----:R-:W3:Y:S04]  /*7a40*/  LDL.64 R4, [R1+0x148] ;  /* 0x0001480001047983 */ /* 0x001ee80000100a00 */
[----:B------:R-:W4:Y:S04]  /*7a50*/  LDL.64 R28, [R1+0x128] ;  /* 0x00012800011c7983 */ /* 0x000f280000100a00 */
[----:B------:R-:W5:Y:S04]  /*7a60*/  LDL.64 R26, [R1+0x108] ;  /* 0x00010800011a7983 */ /* 0x000f680000100a00 */
[----:B--2---:R-:W2:Y:S04]  /*7a70*/  LDL.64 R24, [R1+0xe8] ;  /* 0x0000e80001187983 */ /* 0x004ea80000100a00 */
[----:B------:R-:W2:Y:S04]  /*7a80*/  LDL.64 R22, [R1+0xc8] ;  /* 0x0000c80001167983 */ /* 0x000ea80000100a00 */
[----:B------:R-:W2:Y:S04]  /*7a90*/  LDL.64 R20, [R1+0xa8] ;  /* 0x0000a80001147983 */ /* 0x000ea80000100a00 */
[----:B------:R-:W2:Y:S04]  /*7aa0*/  LDL.64 R18, [R1+0x88] ;  /* 0x0000880001127983 */ /* 0x000ea80000100a00 */
[----:B------:R-:W2:Y:S04]  /*7ab0*/  LDL.64 R16, [R1+0x68] ;  /* 0x0000680001107983 */ /* 0x000ea80000100a00 */
[----:B------:R-:W2:Y:S04]  /*7ac0*/  LDL.64 R12, [R1+0x28] ;  /* 0x00002800010c7983 */ /* 0x000ea80000100a00 */
[----:B------:R-:W2:Y:S01]  /*7ad0*/  LDL.64 R14, [R1+0x48] ;  /* 0x00004800010e7983 */ /* 0x000ea20000100a00 */
[----:B------:R-:W-:-:S03]  /*7ae0*/  SHF.R.S32.HI R50, RZ, 0x1f, R180 ;  /* 0x0000001fff327819 */ /* 0x000fc600000114b4 */
[----:B------:R-:W2:Y:S04]  /*7af0*/  LDL.64 R10, [R1+0x8] ;  /* 0x00000800010a7983 */ /* 0x000ea80000100a00 */
        /* <DEDUP_REMOVED lines=13> */
[----:B------:R-:W2:Y:S01]  /*7bd0*/  LDL.64 R206, [R1+0x30] ;  /* 0x0000300001ce7983 */ /* 0x000ea20000100a00 */
[----:B---3--:R-:W-:-:S02]  /*7be0*/  IADD3 R8, P1, PT, R180, R4, RZ ;  /* 0x00000004b4087210 */ /* 0x008fc40007f3e0ff */
[----:B----4-:R-:W-:-:S03]  /*7bf0*/  IADD3 R6, P2, PT, R180, R28, RZ ;  /* 0x0000001cb4067210 */ /* 0x010fc60007f5e0ff */
[----:B------:R-:W-:Y:S01]  /*7c00*/  IMAD.X R9, R50, 0x1, R5, P1 ;  /* 0x0000000132097824 */ /* 0x000fe200008e0605 */
[----:B-----5:R-:W-:Y:S01]  /*7c10*/  IADD3 R4, P1, PT, R180, R26, RZ ;  /* 0x0000001ab4047210 */ /* 0x020fe20007f3e0ff */
[----:B------:R-:W-:-:S03]  /*7c20*/  IMAD.X R7, R50, 0x1, R29, P2 ;  /* 0x0000000132077824 */ /* 0x000fc600010e061d */
[----:B------:R0:W3:Y:S01]  /*7c30*/  LDG.E.U8 R31, desc[UR26][R8.64] ;  /* 0x0000001a081f7981 */ /* 0x0000e2000c1e1100 */
[----:B--2---:R-:W-:Y:S01]  /*7c40*/  IADD3 R32, P2, PT, R180, R24, RZ ;  /* 0x00000018b4207210 */ /* 0x004fe20007f5e0ff */
[C---:B------:R-:W-:Y:S02]  /*7c50*/  IMAD.X R5, R50.reuse, 0x1, R27, P1 ;  /* 0x0000000132057824 */ /* 0x040fe400008e061b */
[----:B------:R2:W4:Y:S02]  /*7c60*/  LDG.E.U8 R30, desc[UR26][R6.64] ;  /* 0x0000001a061e7981 */ /* 0x000524000c1e1100 */
[----:B------:R-:W-:Y:S02]  /*7c70*/  IMAD.X R33, R50, 0x1, R25, P2 ;  /* 0x0000000132217824 */ /* 0x000fe400010e0619 */
[----:B------:R5:W3:Y:S01]  /*7c80*/  LDG.E.U8 R29, desc[UR26][R4.64] ;  /* 0x0000001a041d7981 */ /* 0x000ae2000c1e1100 */
[----:B0-----:R-:W-:-:S03]  /*7c90*/  IADD3 R8, P1, PT, R180, R22, RZ ;  /* 0x00000016b4087210 */ /* 0x001fc60007f3e0ff */
[----:B------:R-:W3:Y:S01]  /*7ca0*/  LDG.E.U8 R32, desc[UR26][R32.64] ;  /* 0x0000001a20207981 */ /* 0x000ee2000c1e1100 */
[----:B--2---:R-:W-:Y:S01]  /*7cb0*/  IADD3 R6, P2, PT, R180, R20, RZ ;  /* 0x00000014b4067210 */ /* 0x004fe20007f5e0ff */
[----:B------:R-:W-:Y:S02]  /*7cc0*/  IMAD.X R9, R50, 0x1, R23, P1 ;  /* 0x0000000132097824 */ /* 0x000fe400008e0617 */
[----:B------:R-:W2:Y:S01]  /*7cd0*/  LDL.64 R26, [R1+0x100] ;  /* 0x00010000011a7983 */ /* 0x000ea20000100a00 */
[----:B-----5:R-:W-:Y:S01]  /*7ce0*/  IADD3 R4, P1, PT, R180, R18, RZ ;  /* 0x00000012b4047210 */ /* 0x020fe20007f3e0ff */
[C---:B------:R-:W-:Y:S02]  /*7cf0*/  IMAD.X R7, R50.reuse, 0x1, R21, P2 ;  /* 0x0000000132077824 */ /* 0x040fe400010e0615 */
[----:B------:R-:W5:Y:S02]  /*7d00*/  LDL.64 R24, [R1+0xa0] ;  /* 0x0000a00001187983 */ /* 0x000f640000100a00 */
[----:B------:R-:W-:-:S02]  /*7d10*/  IMAD.X R5, R50, 0x1, R19, P1 ;  /* 0x0000000132057824 */ /* 0x000fc400008e0613 */
[----:B------:R0:W3:Y:S04]  /*7d20*/  LDG.E.U8 R33, desc[UR26][R8.64] ;  /* 0x0000001a08217981 */ /* 0x0000e8000c1e1100 */
[----:B------:R1:W3:Y:S04]  /*7d30*/  LDG.E.U8 R42, desc[UR26][R4.64] ;  /* 0x0000001a042a7981 */ /* 0x0002e8000c1e1100 */
[----:B------:R1:W3:Y:S01]  /*7d40*/  LDG.E.U8 R43, desc[UR26][R6.64] ;  /* 0x0000001a062b7981 */ /* 0x0002e2000c1e1100 */
[----:B0-----:R-:W-:-:S03]  /*7d50*/  IADD3 R8, P2, PT, R180, R16, RZ ;  /* 0x00000010b4087210 */ /* 0x001fc60007f5e0ff */
[----:B------:R-:W3:Y:S02]  /*7d60*/  LDL.64 R22, [R1+0x80] ;  /* 0x0000800001167983 */ /* 0x000ee40000100a00 */
[----:B------:R-:W-:Y:S01]  /*7d70*/  IMAD.X R9, R50, 0x1, R17, P2 ;  /* 0x0000000132097824 */ /* 0x000fe200010e0611 */
[----:B-1----:R-:W-:Y:S01]  /*7d80*/  IADD3 R4, P2, PT, R180, R12, RZ ;  /* 0x0000000cb4047210 */ /* 0x002fe20007f5e0ff */
[----:B------:R-:W3:Y:S04]  /*7d90*/  LDL.64 R20, [R1+0x40] ;  /* 0x0000400001147983 */ /* 0x000ee80000100a00 */
[----:B------:R-:W-:Y:S01]  /*7da0*/  IMAD.X R5, R50, 0x1, R13, P2 ;  /* 0x0000000132057824 */ /* 0x000fe200010e060d */
[----:B------:R-:W-:Y:S01]  /*7db0*/  IADD3 R6, P1, PT, R180, R14, RZ ;  /* 0x0000000eb4067210 */ /* 0x000fe20007f3e0ff */
[----:B------:R-:W3:Y:S04]  /*7dc0*/  LDL.64 R12, [R1+0xe0] ;  /* 0x0000e000010c7983 */ /* 0x000ee80000100a00 */
[----:B------:R-:W-:Y:S01]  /*7dd0*/  IMAD.X R7, R50, 0x1, R15, P1 ;  /* 0x0000000132077824 */ /* 0x000fe200008e060f */
[----:B------:R0:W4:Y:S04]  /*7de0*/  LDG.E.U8 R41, desc[UR26][R8.64] ;  /* 0x0000001a08297981 */ /* 0x000128000c1e1100 */
[----:B------:R-:W4:Y:S04]  /*7df0*/  LDL.64 R14, [R1+0x60] ;  /* 0x00006000010e7983 */ /* 0x000f280000100a00 */
[----:B------:R1:W4:Y:S01]  /*7e00*/  LDG.E.U8 R40, desc[UR26][R6.64] ;  /* 0x0000001a06287981 */ /* 0x000322000c1e1100 */
[----:B0-----:R-:W-:-:S03]  /*7e10*/  IADD3 R8, P1, PT, R180, R10, RZ ;  /* 0x0000000ab4087210 */ /* 0x001fc60007f3e0ff */
[----:B------:R0:W4:Y:S02]  /*7e20*/  LDG.E.U8 R39, desc[UR26][R4.64] ;  /* 0x0000001a04277981 */ /* 0x000124000c1e1100 */
[----:B------:R-:W-:Y:S02]  /*7e30*/  IMAD.X R9, R50, 0x1, R11, P1 ;  /* 0x0000000132097824 */ /* 0x000fe400008e060b */
[----:B------:R-:W4:Y:S01]  /*7e40*/  LDL.64 R18, [R1+0x20] ;  /* 0x0000200001127983 */ /* 0x000f220000100a00 */
[----:B-1----:R-:W-:-:S03]  /*7e50*/  IADD3 R6, P2, PT, R180, R246, RZ ;  /* 0x000000f6b4067210 */ /* 0x002fc60007f5e0ff */
[----:B------:R1:W4:Y:S01]  /*7e60*/  LDG.E.U8 R38, desc[UR26][R8.64] ;  /* 0x0000001a08267981 */ /* 0x000322000c1e1100 */
[----:B0-----:R-:W-:Y:S01]  /*7e70*/  IADD3 R4, P1, PT, R180, R238, RZ ;  /* 0x000000eeb4047210 */ /* 0x001fe20007f3e0ff */
[C---:B------:R-:W-:Y:S02]  /*7e80*/  IMAD.X R7, R50.reuse, 0x1, R247, P2 ;  /* 0x0000000132077824 */ /* 0x040fe400010e06f7 */
[----:B------:R-:W4:Y:S02]  /*7e90*/  LDL.64 R16, [R1] ;  /* 0x0000000001107983 */ /* 0x000f240000100a00 */
[----:B------:R-:W-:Y:S02]  /*7ea0*/  IMAD.X R5, R50, 0x1, R239, P1 ;  /* 0x0000000132057824 */ /* 0x000fe400008e06ef */
[----:B------:R0:W4:Y:S01]  /*7eb0*/  LDG.E.U8 R37, desc[UR26][R6.64] ;  /* 0x0000001a06257981 */ /* 0x000122000c1e1100 */
[----:B-1----:R-:W-:-:S03]  /*7ec0*/  IADD3 R8, P2, PT, R180, R228, RZ ;  /* 0x000000e4b4087210 */ /* 0x002fc60007f5e0ff */
[----:B------:R1:W4:Y:S02]  /*7ed0*/  LDG.E.U8 R36, desc[UR26][R4.64] ;  /* 0x0000001a04247981 */ /* 0x000324000c1e1100 */
[----:B------:R-:W-:Y:S01]  /*7ee0*/  IMAD.X R9, R50, 0x1, R229, P2 ;  /* 0x0000000132097824 */ /* 0x000fe200010e06e5 */
[----:B0-----:R-:W-:-:S04]  /*7ef0*/  IADD3 R6, P1, PT, R180, R220, RZ ;  /* 0x000000dcb4067210 */ /* 0x001fc80007f3e0ff */
[----:B------:R0:W4:Y:S01]  /*7f00*/  LDG.E.U8 R35, desc[UR26][R8.64] ;  /* 0x0000001a08237981 */ /* 0x000122000c1e1100 */
[----:B-1----:R-:W-:Y:S01]  /*7f10*/  IADD3 R4, P2, PT, R180, R202, RZ ;  /* 0x000000cab4047210 */ /* 0x002fe20007f5e0ff */
[----:B------:R-:W-:-:S04]  /*7f20*/  IMAD.X R7, R50, 0x1, R221, P1 ;  /* 0x0000000132077824 */ /* 0x000fc800008e06dd */
[----:B------:R-:W-:Y:S01]  /*7f30*/  IMAD.X R5, R50, 0x1, R203, P2 ;  /* 0x0000000132057824 */ /* 0x000fe200010e06cb */
[C---:B------:R-:W-:Y:S01]  /*7f40*/  IADD3 R10, P2, PT, R180.reuse, R46, RZ ;  /* 0x0000002eb40a7210 */ /* 0x040fe20007f5e0ff */
[----:B------:R2:W4:Y:S01]  /*7f50*/  LDG.E.U8 R34, desc[UR26][R6.64] ;  /* 0x0000001a06227981 */ /* 0x000522000c1e1100 */
[----:B0-----:R-:W-:-:S03]  /*7f60*/  IADD3 R8, P1, PT, R180, R48, RZ ;  /* 0x00000030b4087210 */ /* 0x001fc60007f3e0ff */
[C---:B------:R-:W-:Y:S01]  /*7f70*/  IMAD.X R11, R50.reuse, 0x1, R47, P2 ;  /* 0x00000001320b7824 */ /* 0x040fe200010e062f */
[----:B------:R-:W4:Y:S01]  /*7f80*/  LDG.E.U8 R4, desc[UR26][R4.64] ;  /* 0x0000001a04047981 */ /* 0x000f22000c1e1100 */
[----:B------:R-:W-:-:S03]  /*7f90*/  IMAD.X R9, R50, 0x1, R49, P1 ;  /* 0x0000000132097824 */ /* 0x000fc600008e0631 */
[----:B------:R-:W4:Y:S04]  /*7fa0*/  LDL.64 R46, [R1+0xb8] ;  /* 0x0000b800012e7983 */ /* 0x000f280000100a00 */
[----:B------:R-:W4:Y:S04]  /*7fb0*/  LDL.64 R48, [R1+0x98] ;  /* 0x0000980001307983 */ /* 0x000f280000100a00 */
[----:B------:R-:W4:Y:S01]  /*7fc0*/  LDG.E.U8 R5, desc[UR26][R8.64] ;  /* 0x0000001a08057981 */ /* 0x000f22000c1e1100 */
[----:B--2---:R-:W-:-:S05]  /*7fd0*/  IADD3 R6, P1, PT, R180, R26, RZ ;  /* 0x0000001ab4067210 */ /* 0x004fca0007f3e0ff */
[----:B------:R-:W-:Y:S02]  /*7fe0*/  IMAD.X R7, R50, 0x1, R27, P1 ;  /* 0x0000000132077824 */ /* 0x000fe400008e061b */
[----:B------:R0:W2:Y:S04]  /*7ff0*/  LDG.E.U8 R27, desc[UR26][R10.64] ;  /* 0x0000001a0a1b7981 */ /* 0x0000a8000c1e1100 */
[----:B------:R-:W2:Y:S01]  /*8000*/  LDG.E.U8 R6, desc[UR26][R6.64] ;  /* 0x0000001a06067981 */ /* 0x000ea2000c1e1100 */
[----:B0-----:R-:W-:-:S05]  /*8010*/  IADD3 R10, P1, PT, R180, R44, RZ ;  /* 0x0000002cb40a7210 */ /* 0x001fca0007f3e0ff */
[----:B------:R-:W-:Y:S02]  /*8020*/  IMAD.X R11, R50, 0x1, R45, P1 ;  /* 0x00000001320b7824 */ /* 0x000fe400008e062d */
[----:B------:R-:W2:Y:S04]  /*8030*/  LDL.64 R44, [R1+0xf8] ;  /* 0x0000f800012c7983 */ /* 0x000ea80000100a00 */
[----:B------:R4:W2:Y:S01]  /*8040*/  LDG.E.U8 R26, desc[UR26][R10.64] ;  /* 0x0000001a0a1a7981 */ /* 0x0008a2000c1e1100 */
[----:B---3--:R-:W-:-:S05]  /*8050*/  IADD3 R8, P2, PT, R180, R12, RZ ;  /* 0x0000000cb4087210 */ /* 0x008fca0007f5e0ff */
[----:B------:R-:W-:Y:S01]  /*8060*/  IMAD.X R9, R50, 0x1, R13, P2 ;  /* 0x0000000132097824 */ /* 0x000fe200010e060d */
[----:B-----5:R-:W-:-:S04]  /*8070*/  IADD3 R12, P2, PT, R180, R24, RZ ;  /* 0x00000018b40c7210 */ /* 0x020fc80007f5e0ff */
[----:B------:R0:W3:Y:S01]  /*8080*/  LDG.E.U8 R7, desc[UR26][R8.64] ;  /* 0x0000001a08077981 */ /* 0x0000e2000c1e1100 */
[----:B------:R-:W-:Y:S01]  /*8090*/  IMAD.X R13, R50, 0x1, R25, P2 ;  /* 0x00000001320d7824 */ /* 0x000fe200010e0619 */
[----:B----4-:R-:W-:-:S04]  /*80a0*/  IADD3 R10, P2, PT, R180, R14, RZ ;  /* 0x0000000eb40a7210 */ /* 0x010fc80007f5e0ff */
[----:B------:R1:W4:Y:S01]  /*80b0*/  LDG.E.U8 R25, desc[UR26][R12.64] ;  /* 0x0000001a0c197981 */ /* 0x000322000c1e1100 */
[----:B------:R-:W-:-:S03]  /*80c0*/  IMAD.X R11, R50, 0x1, R15, P2 ;  /* 0x00000001320b7824 */ /* 0x000fc600010e060f */
[----:B------:R-:W5:Y:S01]  /*80d0*/  LDL.64 R14, [R1+0x138] ;  /* 0x00013800010e7983 */ /* 0x000f620000100a00 */
[----:B0-----:R-:W-:-:S05]  /*80e0*/  IADD3 R8, P1, PT, R180, R22, RZ ;  /* 0x00000016b4087210 */ /* 0x001fca0007f3e0ff */
[----:B------:R-:W-:Y:S01]  /*80f0*/  IMAD.X R9, R50, 0x1, R23, P1 ;  /* 0x0000000132097824 */ /* 0x000fe200008e0617 */
[----:B-1----:R-:W-:Y:S01]  /*8100*/  IADD3 R12, P1, PT, R180, R20, RZ ;  /* 0x00000014b40c7210 */ /* 0x002fe20007f3e0ff */
[----:B------:R0:W2:Y:S04]  /*8110*/  LDG.E.U8 R23, desc[UR26][R10.64] ;  /* 0x0000001a0a177981 */ /* 0x0000a8000c1e1100 */
[----:B------:R1:W2:Y:S01]  /*8120*/  LDG.E.U8 R24, desc[UR26][R8.64] ;  /* 0x0000001a08187981 */ /* 0x0002a2000c1e1100 */
[----:B------:R-:W-:Y:S01]  /*8130*/  IMAD.X R13, R50, 0x1, R21, P1 ;  /* 0x00000001320d7824 */ /* 0x000fe200008e0615 */
[----:B0-----:R-:W-:-:S04]  /*8140*/  IADD3 R10, P1, PT, R180, R16, RZ ;  /* 0x00000010b40a7210 */ /* 0x001fc80007f3e0ff */
[----:B------:R0:W2:Y:S01]  /*8150*/  LDG.E.U8 R22, desc[UR26][R12.64] ;  /* 0x0000001a0c167981 */ /* 0x0000a2000c1e1100 */
[----:B-1----:R-:W-:Y:S01]  /*8160*/  IADD3 R8, P2, PT, R180, R18, RZ ;  /* 0x00000012b4087210 */ /* 0x002fe20007f5e0ff */
[----:B------:R-:W-:-:S04]  /*8170*/  IMAD.X R11, R50, 0x1, R17, P1 ;  /* 0x00000001320b7824 */ /* 0x000fc800008e0611 */
[----:B------:R-:W-:Y:S01]  /*8180*/  IMAD.X R9, R50, 0x1, R19, P2 ;  /* 0x0000000132097824 */ /* 0x000fe200010e0613 */
[----:B------:R1:W2:Y:S01]  /*8190*/  LDG.E.U8 R20, desc[UR26][R10.64] ;  /* 0x0000001a0a147981 */ /* 0x0002a2000c1e1100 */
[----:B0-----:R-:W-:-:S03]  /*81a0*/  IADD3 R12, P2, PT, R180, R244, RZ ;  /* 0x000000f4b40c7210 */ /* 0x001fc60007f5e0ff */
[----:B------:R0:W3:Y:S02]  /*81b0*/  LDG.E.U8 R21, desc[UR26][R8.64] ;  /* 0x0000001a08157981 */ /* 0x0000e4000c1e1100 */
[----:B------:R-:W-:Y:S01]  /*81c0*/  IMAD.X R13, R50, 0x1, R245, P2 ;  /* 0x00000001320d7824 */ /* 0x000fe200010e06f5 */
[----:B-1----:R-:W-:-:S04]  /*81d0*/  IADD3 R10, P2, PT, R180, R226, RZ ;  /* 0x000000e2b40a7210 */ /* 0x002fc80007f5e0ff */
[----:B------:R1:W3:Y:S01]  /*81e0*/  LDG.E.U8 R19, desc[UR26][R12.64] ;  /* 0x0000001a0c137981 */ /* 0x0002e2000c1e1100 */
[----:B0-----:R-:W-:Y:S01]  /*81f0*/  IADD3 R8, P1, PT, R180, R236, RZ ;  /* 0x000000ecb4087210 */ /* 0x001fe20007f3e0ff */
[----:B------:R-:W-:-:S04]  /*8200*/  IMAD.X R11, R50, 0x1, R227, P2 ;  /* 0x00000001320b7824 */ /* 0x000fc800010e06e3 */
[----:B------:R-:W-:Y:S01]  /*8210*/  IMAD.X R9, R50, 0x1, R237, P1 ;  /* 0x0000000132097824 */ /* 0x000fe200008e06ed */
[----:B------:R-:W3:Y:S01]  /*8220*/  LDG.E.U8 R17, desc[UR26][R10.64] ;  /* 0x0000001a0a117981 */ /* 0x000ee2000c1e1100 */
[----:B-1----:R-:W-:-:S03]  /*8230*/  IADD3 R12, P1, PT, R180, R218, RZ ;  /* 0x000000dab40c7210 */ /* 0x002fc60007f3e0ff */
[----:B------:R0:W3:Y:S02]  /*8240*/  LDG.E.U8 R18, desc[UR26][R8.64] ;  /* 0x0000001a08127981 */ /* 0x0000e4000c1e1100 */
[----:B------:R-:W-:-:S05]  /*8250*/  IMAD.X R13, R50, 0x1, R219, P1 ;  /* 0x00000001320d7824 */ /* 0x000fca00008e06db */
[----:B------:R1:W3:Y:S01]  /*8260*/  LDG.E.U8 R16, desc[UR26][R12.64] ;  /* 0x0000001a0c107981 */ /* 0x0002e2000c1e1100 */
[----:B0-----:R-:W-:-:S05]  /*8270*/  IADD3 R8, P2, PT, R180, R200, RZ ;  /* 0x000000c8b4087210 */ /* 0x001fca0007f5e0ff */
[----:B------:R-:W-:Y:S01]  /*8280*/  IMAD.X R9, R50, 0x1, R201, P2 ;  /* 0x0000000132097824 */ /* 0x000fe200010e06c9 */
[----:B-1----:R-:W-:-:S05]  /*8290*/  IADD3 R12, P2, PT, R180, R62, RZ ;  /* 0x0000003eb40c7210 */ /* 0x002fca0007f5e0ff */
[----:B------:R-:W-:Y:S02]  /*82a0*/  IMAD.X R13, R50, 0x1, R63, P2 ;  /* 0x00000001320d7824 */ /* 0x000fe400010e063f */
[----:B------:R-:W3:Y:S04]  /*82b0*/  LDL.64 R62, [R1+0x90] ;  /* 0x00009000013e7983 */ /* 0x000ee80000100a00 */
[----:B------:R-:W3:Y:S01]  /*82c0*/  LDG.E.U8 R13, desc[UR26][R12.64] ;  /* 0x0000001a0c0d7981 */ /* 0x000ee2000c1e1100 */
[----:B-----5:R-:W-:-:S05]  /*82d0*/  IADD3 R10, P1, PT, R180, R14, RZ ;  /* 0x0000000eb40a7210 */ /* 0x020fca0007f3e0ff */
[----:B------:R-:W-:Y:S02]  /*82e0*/  IMAD.X R11, R50, 0x1, R15, P1 ;  /* 0x00000001320b7824 */ /* 0x000fe400008e060f */
[----:B------:R-:W5:Y:S04]  /*82f0*/  LDG.E.U8 R15, desc[UR26][R8.64] ;  /* 0x0000001a080f7981 */ /* 0x000f68000c1e1100 */
[----:B------:R0:W3:Y:S02]  /*8300*/  LDG.E.U8 R14, desc[UR26][R10.64] ;  /* 0x0000001a0a0e7981 */ /* 0x0000e4000c1e1100 */
[----:B0-----:R-:W-:-:S05]  /*8310*/  IADD3 R10, P2, PT, R180, R58, RZ ;  /* 0x0000003ab40a7210 */ /* 0x001fca0007f5e0ff */
[----:B------:R-:W-:Y:S02]  /*8320*/  IMAD.X R11, R50, 0x1, R59, P2 ;  /* 0x00000001320b7824 */ /* 0x000fe400010e063b */
[----:B------:R-:W3:Y:S01]  /*8330*/  LDL.64 R58, [R1+0x130] ;  /* 0x00013000013a7983 */ /* 0x000ee20000100a00 */
[----:B--2---:R-:W-:-:S03]  /*8340*/  IADD3 R8, P1, PT, R180, R44, RZ ;  /* 0x0000002cb4087210 */ /* 0x004fc60007f3e0ff */
[----:B------:R-:W2:Y:S02]  /*8350*/  LDG.E.U8 R11, desc[UR26][R10.64] ;  /* 0x0000001a0a0b7981 */ /* 0x000ea4000c1e1100 */
[----:B------:R-:W-:Y:S01]  /*8360*/  IMAD.X R9, R50, 0x1, R45, P1 ;  /* 0x0000000132097824 */ /* 0x000fe200008e062d */
[----:B------:R-:W-:-:S04]  /*8370*/  IADD3 R44, P1, PT, R180, R46, RZ ;  /* 0x0000002eb42c7210 */ /* 0x000fc80007f3e0ff */
[----:B------:R0:W2:Y:S01]  /*8380*/  LDG.E.U8 R12, desc[UR26][R8.64] ;  /* 0x0000001a080c7981 */ /* 0x0000a2000c1e1100 */
[----:B------:R-:W-:Y:S01]  /*8390*/  IMAD.X R45, R50, 0x1, R47, P1 ;  /* 0x00000001322d7824 */ /* 0x000fe200008e062f */
[----:B------:R-:W-:-:S04]  /*83a0*/  IADD3 R46, P1, PT, R180, R60, RZ ;  /* 0x0000003cb42e7210 */ /* 0x000fc80007f3e0ff */
[----:B------:R1:W2:Y:S01]  /*83b0*/  LDG.E.U8 R10, desc[UR26][R44.64] ;  /* 0x0000001a2c0a7981 */ /* 0x0002a2000c1e1100 */
[----:B0-----:R-:W-:Y:S01]  /*83c0*/  IADD3 R8, P2, PT, R180, R48, RZ ;  /* 0x00000030b4087210 */ /* 0x001fe20007f5e0ff */
[C---:B------:R-:W-:Y:S02]  /*83d0*/  IMAD.X R47, R50.reuse, 0x1, R61, P1 ;  /* 0x00000001322f7824 */ /* 0x040fe400008e063d */
[----:B------:R-:W2:Y:S02]  /*83e0*/  LDL.64 R60, [R1+0xd0] ;  /* 0x0000d000013c7983 */ /* 0x000ea40000100a00 */
[----:B------:R-:W-:Y:S01]  /*83f0*/  IMAD.X R9, R50, 0x1, R49, P2 ;  /* 0x0000000132097824 */ /* 0x000fe200010e0631 */
[C---:B------:R-:W-:Y:S02]  /*8400*/  IADD3 R48, P2, PT, R180.reuse, R56, RZ ;  /* 0x00000038b4307210 */ /* 0x040fe40007f5e0ff */
[----:B-1----:R-:W-:-:S03]  /*8410*/  IADD3 R44, P1, PT, R180, R54, RZ ;  /* 0x00000036b42c7210 */ /* 0x002fc60007f3e0ff */
[C---:B------:R-:W-:Y:S01]  /*8420*/  IMAD.X R49, R50.reuse, 0x1, R57, P2 ;  /* 0x0000000132317824 */ /* 0x040fe200010e0639 */
[----:B------:R-:W4:Y:S01]  /*8430*/  LDG.E.U8 R9, desc[UR26][R8.64] ;  /* 0x0000001a08097981 */ /* 0x000f22000c1e1100 */
[----:B------:R-:W-:-:S03]  /*8440*/  IMAD.X R45, R50, 0x1, R55, P1 ;  /* 0x00000001322d7824 */ /* 0x000fc600008e0637 */
[----:B------:R0:W4:Y:S04]  /*8450*/  LDG.E.U8 R28, desc[UR26][R48.64] ;  /* 0x0000001a301c7981 */ /* 0x000128000c1e1100 */
[----:B------:R-:W4:Y:S04]  /*8460*/  LDG.E.U8 R51, desc[UR26][R44.64] ;  /* 0x0000001a2c337981 */ /* 0x000f28000c1e1100 */
[----:B------:R1:W4:Y:S01]  /*8470*/  LDG.E.U8 R8, desc[UR26][R46.64] ;  /* 0x0000001a2e087981 */ /* 0x000322000c1e1100 */
[C---:B0-----:R-:W-:Y:S02]  /*8480*/  IADD3 R48, P1, PT, R180.reuse, R250, RZ ;  /* 0x000000fab4307210 */ /* 0x041fe40007f3e0ff */
[----:B-1----:R-:W-:-:S03]  /*8490*/  IADD3 R46, P2, PT, R180, R52, RZ ;  /* 0x00000034b42e7210 */ /* 0x002fc60007f5e0ff */
[C---:B------:R-:W-:Y:S02]  /*84a0*/  IMAD.X R49, R50.reuse, 0x1, R251, P1 ;  /* 0x0000000132317824 */ /* 0x040fe400008e06fb */
[----:B------:R-:W-:Y:S01]  /*84b0*/  IMAD.X R47, R50, 0x1, R53, P2 ;  /* 0x00000001322f7824 */ /* 0x000fe200010e0635 */
[----:B------:R-:W-:Y:S02]  /*84c0*/  IADD3 R44, P2, PT, R180, R242, RZ ;  /* 0x000000f2b42c7210 */ /* 0x000fe40007f5e0ff */
[----:B------:R0:W4:Y:S04]  /*84d0*/  LDG.E.U8 R53, desc[UR26][R48.64] ;  /* 0x0000001a30357981 */ /* 0x000128000c1e1100 */
[----:B------:R1:W4:Y:S01]  /*84e0*/  LDG.E.U8 R52, desc[UR26][R46.64] ;  /* 0x0000001a2e347981 */ /* 0x000322000c1e1100 */
[----:B------:R-:W-:Y:S01]  /*84f0*/  IMAD.X R45, R50, 0x1, R243, P2 ;  /* 0x00000001322d7824 */ /* 0x000fe200010e06f3 */
[----:B0-----:R-:W-:-:S04]  /*8500*/  IADD3 R48, P2, PT, R180, R224, RZ ;  /* 0x000000e0b4307210 */ /* 0x001fc80007f5e0ff */
[----:B------:R0:W4:Y:S01]  /*8510*/  LDG.E.U8 R54, desc[UR26][R44.64] ;  /* 0x0000001a2c367981 */ /* 0x000122000c1e1100 */
[----:B-1----:R-:W-:Y:S01]  /*8520*/  IADD3 R46, P1, PT, R180, R232, RZ ;  /* 0x000000e8b42e7210 */ /* 0x002fe20007f3e0ff */
[----:B------:R-:W-:-:S04]  /*8530*/  IMAD.X R49, R50, 0x1, R225, P2 ;  /* 0x0000000132317824 */ /* 0x000fc800010e06e1 */
[----:B------:R-:W-:Y:S01]  /*8540*/  IMAD.X R47, R50, 0x1, R233, P1 ;  /* 0x00000001322f7824 */ /* 0x000fe200008e06e9 */
[----:B------:R-:W4:Y:S01]  /*8550*/  LDG.E.U8 R56, desc[UR26][R48.64] ;  /* 0x0000001a30387981 */ /* 0x000f22000c1e1100 */
[----:B0-----:R-:W-:-:S03]  /*8560*/  IADD3 R44, P1, PT, R180, R216, RZ ;  /* 0x000000d8b42c7210 */ /* 0x001fc60007f3e0ff */
[----:B------:R0:W4:Y:S02]  /*8570*/  LDG.E.U8 R55, desc[UR26][R46.64] ;  /* 0x0000001a2e377981 */ /* 0x000124000c1e1100 */
[----:B------:R-:W-:-:S05]  /*8580*/  IMAD.X R45, R50, 0x1, R217, P1 ;  /* 0x00000001322d7824 */ /* 0x000fca00008e06d9 */
[----:B------:R1:W4:Y:S01]  /*8590*/  LDG.E.U8 R57, desc[UR26][R44.64] ;  /* 0x0000001a2c397981 */ /* 0x000322000c1e1100 */
[----:B0-----:R-:W-:-:S05]  /*85a0*/  IADD3 R46, P2, PT, R180, R198, RZ ;  /* 0x000000c6b42e7210 */ /* 0x001fca0007f5e0ff */
[----:B------:R-:W-:Y:S01]  /*85b0*/  IMAD.X R47, R50, 0x1, R199, P2 ;  /* 0x00000001322f7824 */ /* 0x000fe200010e06c7 */
[----:B---3--:R-:W-:-:S04]  /*85c0*/  IADD3 R48, P1, PT, R180, R58, RZ ;  /* 0x0000003ab4307210 */ /* 0x008fc80007f3e0ff */
[----:B------:R0:W3:Y:S01]  /*85d0*/  LDG.E.U8 R58, desc[UR26][R46.64] ;  /* 0x0000001a2e3a7981 */ /* 0x0000e2000c1e1100 */
[----:B------:R-:W-:Y:S01]  /*85e0*/  IMAD.X R49, R50, 0x1, R59, P1 ;  /* 0x0000000132317824 */ /* 0x000fe200008e063b */
[----:B-1----:R-:W-:-:S04]  /*85f0*/  IADD3 R44, P1, PT, R180, R64, RZ ;  /* 0x00000040b42c7210 */ /* 0x002fc80007f3e0ff */
[----:B------:R-:W3:Y:S01]  /*8600*/  LDG.E.U8 R48, desc[UR26][R48.64] ;  /* 0x0000001a30307981 */ /* 0x000ee2000c1e1100 */
[----:B------:R-:W-:-:S03]  /*8610*/  IMAD.X R45, R50, 0x1, R65, P1 ;  /* 0x00000001322d7824 */ /* 0x000fc600008e0641 */
[----:B------:R-:W3:Y:S01]  /*8620*/  LDL.64 R64, [R1+0x50] ;  /* 0x0000500001407983 */ /* 0x000ee20000100a00 */
[----:B0-----:R-:W-:-:S05]  /*8630*/  IADD3 R46, P2, PT, R180, R66, RZ ;  /* 0x00000042b42e7210 */ /* 0x001fca0007f5e0ff */
[----:B------:R-:W-:Y:S01]  /*8640*/  IMAD.X R47, R50, 0x1, R67, P2 ;  /* 0x00000001322f7824 */ /* 0x000fe200010e0643 */
[----:B------:R2:W4:Y:S04]  /*8650*/  LDG.E.U8 R49, desc[UR26][R44.64] ;  /* 0x0000001a2c317981 */ /* 0x000528000c1e1100 */
[----:B------:R-:W4:Y:S04]  /*8660*/  LDL.64 R66, [R1+0x10] ;  /* 0x0000100001427983 */ /* 0x000f280000100a00 */
[----:B------:R-:W4:Y:S01]  /*8670*/  LDG.E.U8 R59, desc[UR26][R46.64] ;  /* 0x0000001a2e3b7981 */ /* 0x000f22000c1e1100 */
[----:B--2---:R-:W-:-:S05]  /*8680*/  IADD3 R44, P1, PT, R180, R60, RZ ;  /* 0x0000003cb42c7210 */ /* 0x004fca0007f3e0ff */
[----:B------:R-:W-:-:S05]  /*8690*/  IMAD.X R45, R50, 0x1, R61, P1 ;  /* 0x00000001322d7824 */ /* 0x000fca00008e063d */
[----:B------:R0:W2:Y:S02]  /*86a0*/  LDG.E.U8 R60, desc[UR26][R44.64] ;  /* 0x0000001a2c3c7981 */ /* 0x0000a4000c1e1100 */
[----:B0-----:R-:W-:-:S05]  /*86b0*/  IADD3 R44, P1, PT, R180, R210, RZ ;  /* 0x000000d2b42c7210 */ /* 0x001fca0007f3e0ff */
[----:B------:R-:W-:-:S05]  /*86c0*/  IMAD.X R45, R50, 0x1, R211, P1 ;  /* 0x00000001322d7824 */ /* 0x000fca00008e06d3 */
[----:B------:R0:W2:Y:S02]  /*86d0*/  LDG.E.U8 R61, desc[UR26][R44.64] ;  /* 0x0000001a2c3d7981 */ /* 0x0000a4000c1e1100 */
[----:B0-----:R-:W-:-:S05]  /*86e0*/  IADD3 R44, P1, PT, R180, R62, RZ ;  /* 0x0000003eb42c7210 */ /* 0x001fca0007f3e0ff */
[----:B------:R-:W-:-:S05]  /*86f0*/  IMAD.X R45, R50, 0x1, R63, P1 ;  /* 0x00000001322d7824 */ /* 0x000fca00008e063f */
[----:B------:R0:W2:Y:S02]  /*8700*/  LDG.E.U8 R62, desc[UR26][R44.64] ;  /* 0x0000001a2c3e7981 */ /* 0x0000a4000c1e1100 */
[----:B0-----:R-:W-:-:S05]  /*8710*/  IADD3 R44, P1, PT, R180, R208, RZ ;  /* 0x000000d0b42c7210 */ /* 0x001fca0007f3e0ff */
[----:B------:R-:W-:-:S05]  /*8720*/  IMAD.X R45, R50, 0x1, R209, P1 ;  /* 0x00000001322d7824 */ /* 0x000fca00008e06d1 */
[----:B------:R3:W2:Y:S01]  /*8730*/  LDG.E.U8 R63, desc[UR26][R44.64] ;  /* 0x0000001a2c3f7981 */ /* 0x0006a2000c1e1100 */
[----:B------:R-:W-:-:S05]  /*8740*/  IADD3 R46, P2, PT, R180, R196, RZ ;  /* 0x000000c4b42e7210 */ /* 0x000fca0007f5e0ff */
[----:B------:R-:W-:-:S06]  /*8750*/  IMAD.X R47, R50, 0x1, R197, P2 ;  /* 0x00000001322f7824 */ /* 0x000fcc00010e06c5 */
[----:B------:R-:W2:Y:S01]  /*8760*/  LDG.E.U8 R47, desc[UR26][R46.64] ;  /* 0x0000001a2e2f7981 */ /* 0x000ea2000c1e1100 */
[----:B---3--:R-:W-:-:S05]  /*8770*/  IADD3 R44, P1, PT, R180, R64, RZ ;  /* 0x00000040b42c7210 */ /* 0x008fca0007f3e0ff */
[----:B------:R-:W-:-:S05]  /*8780*/  IMAD.X R45, R50, 0x1, R65, P1 ;  /* 0x00000001322d7824 */ /* 0x000fca00008e0641 */
[----:B------:R0:W3:Y:S02]  /*8790*/  LDG.E.U8 R64, desc[UR26][R44.64] ;  /* 0x0000001a2c407981 */ /* 0x0000e4000c1e1100 */
[----:B0-----:R-:W-:-:S05]  /*87a0*/  IADD3 R44, P1, PT, R180, R206, RZ ;  /* 0x000000ceb42c7210 */ /* 0x001fca0007f3e0ff */
[----:B------:R-:W-:-:S05]  /*87b0*/  IMAD.X R45, R50, 0x1, R207, P1 ;  /* 0x00000001322d7824 */ /* 0x000fca00008e06cf */
[----:B------:R4:W2:Y:S02]  /*87c0*/  LDG.E.U8 R65, desc[UR26][R44.64] ;  /* 0x0000001a2c417981 */ /* 0x0008a4000c1e1100 */
[----:B----4-:R-:W-:-:S05]  /*87d0*/  IADD3 R44, P1, PT, R180, R66, RZ ;  /* 0x00000042b42c7210 */ /* 0x010fca0007f3e0ff */
[----:B------:R-:W-:-:S05]  /*87e0*/  IMAD.X R45, R50, 0x1, R67, P1 ;  /* 0x00000001322d7824 */ /* 0x000fca00008e0643 */
[----:B------:R0:W4:Y:S02]  /*87f0*/  LDG.E.U8 R66, desc[UR26][R44.64] ;  /* 0x0000001a2c427981 */ /* 0x000124000c1e1100 */
        /* <DEDUP_REMOVED lines=8> */
[----:B------:R0:W3:Y:S02]  /*8880*/  LDG.E.U8 R209, desc[UR26][R44.64] ;  /* 0x0000001a2cd17981 */ /* 0x0000e4000c1e1100 */
[----:B0-----:R-:W-:-:S05]  /*8890*/  IADD3 R44, P1, PT, R180, R222, RZ ;  /* 0x000000deb42c7210 */ /* 0x001fca0007f3e0ff */
[----:B------:R-:W-:-:S05]  /*88a0*/  IMAD.X R45, R50, 0x1, R223, P1 ;  /* 0x00000001322d7824 */ /* 0x000fca00008e06df */
[----:B------:R0:W4:Y:S02]  /*88b0*/  LDG.E.U8 R210, desc[UR26][R44.64] ;  /* 0x0000001a2cd27981 */ /* 0x000124000c1e1100 */
[----:B0-----:R-:W-:-:S05]  /*88c0*/  IADD3 R44, P1, PT, R180, R204, RZ ;  /* 0x000000ccb42c7210 */ /* 0x001fca0007f3e0ff */
[----:B------:R-:W-:-:S05]  /*88d0*/  IMAD.X R45, R50, 0x1, R205, P1 ;  /* 0x00000001322d7824 */ /* 0x000fca00008e06cd */
[----:B------:R0:W4:Y:S01]  /*88e0*/  LDG.E.U8 R44, desc[UR26][R44.64] ;  /* 0x0000001a2c2c7981 */ /* 0x000122000c1e1100 */
[----:B------:R-:W1:Y:S02]  /*88f0*/  S2R R206, SR_TID.X ;  /* 0x0000000000ce7919 */ /* 0x000e640000002100 */
[----:B-1----:R-:W-:-:S05]  /*8900*/  LOP3.LUT R211, R206, 0x7f, RZ, 0xc0, !PT ;  /* 0x0000007fced37812 */ /* 0x002fca00078ec0ff */
        /* <DEDUP_REMOVED lines=8> */
[----:B------:R-:W-:-:S03]  /*8990*/  LOP3.LUT R212, R211, 0x10, RZ, 0x3c, !PT ;  /* 0x00000010d3d47812 */ /* 0x000fc600078e3cff */
[----:B------:R-:W-:Y:S04]  /*89a0*/  STS.U8 [R211+UR11+0x5000], R40 ;  /* 0x00500028d3007988 */ /* 0x000fe8000800000b */
[----:B------:R-:W-:Y:S04]  /*89b0*/  STS.U8 [R211+UR11+0x5200], R39 ;  /* 0x00520027d3007988 */ /* 0x000fe8000800000b */
[----:B------:R-:W-:Y:S04]  /*89c0*/  STS.U8 [R211+UR11+0x5400], R38 ;  /* 0x00540026d3007988 */ /* 0x000fe8000800000b */
[----:B------:R-:W-:Y:S04]  /*89d0*/  STS.U8 [R211+UR11+0x5600], R37 ;  /* 0x00560025d3007988 */ /* 0x000fe8000800000b */
[----:B------:R-:W-:Y:S04]  /*89e0*/  STS.U8 [R211+UR11+0x5800], R36 ;  /* 0x00580024d3007988 */ /* 0x000fe8000800000b */
[----:B------:R-:W-:Y:S04]  /*89f0*/  STS.U8 [R211+UR11+0x5a00], R35 ;  /* 0x005a0023d3007988 */ /* 0x000fe8000800000b */
[----:B------:R-:W-:Y:S04]  /*8a00*/  STS.U8 [R211+UR11+0x5c00], R34 ;  /* 0x005c0022d3007988 */ /* 0x000fe8000800000b */
[----:B------:R1:W-:Y:S01]  /*8a10*/  STS.U8 [R211+UR11+0x5e00], R4 ;  /* 0x005e0004d3007988 */ /* 0x0003e2000800000b */
[----:B------:R-:W-:-:S03]  /*8a20*/  LOP3.LUT R207, R206, 0x10, RZ, 0xc0, !PT ;  /* 0x00000010cecf7812 */ /* 0x000fc600078ec0ff */
[----:B------:R0:W-:Y:S04]  /*8a30*/  STS.U8 [R212+UR11+0x4080], R5 ;  /* 0x00408005d4007988 */ /* 0x0001e8000800000b */
[----:B------:R0:W-:Y:S04]  /*8a40*/  STS.U8 [R212+UR11+0x4280], R27 ;  /* 0x0042801bd4007988 */ /* 0x0001e8000800000b */
[----:B------:R-:W-:Y:S04]  /*8a50*/  STS.U8 [R212+UR11+0x4480], R6 ;  /* 0x00448006d4007988 */ /* 0x000fe8000800000b */
[----:B------:R-:W-:Y:S04]  /*8a60*/  STS.U8 [R212+UR11+0x4680], R7 ;  /* 0x00468007d4007988 */ /* 0x000fe8000800000b */
[----:B------:R-:W-:Y:S01]  /*8a70*/  STS.U8 [R212+UR11+0x4880], R26 ;  /* 0x0048801ad4007988 */ /* 0x000fe2000800000b */
[----:B------:R-:W-:-:S03]  /*8a80*/  IMAD.SHL.U32 R207, R207, 0x4, RZ ;  /* 0x00000004cfcf7824 */ /* 0x000fc600078e00ff */
[----:B------:R-:W-:Y:S04]  /*8a90*/  STS.U8 [R212+UR11+0x4a80], R25 ;  /* 0x004a8019d4007988 */ /* 0x000fe8000800000b */
[----:B------:R-:W-:Y:S04]  /*8aa0*/  STS.U8 [R212+UR11+0x4c80], R24 ;  /* 0x004c8018d4007988 */ /* 0x000fe8000800000b */
[----:B------:R-:W-:Y:S01]  /*8ab0*/  STS.U8 [R212+UR11+0x4e80], R23 ;  /* 0x004e8017d4007988 */ /* 0x000fe2000800000b */
[----:B------:R-:W-:-:S03]  /*8ac0*/  UIADD3 UR21, UPT, UPT, UR8, 0x80, URZ ;  /* 0x0000008008157890 */ /* 0x000fc6000fffe0ff */
[----:B------:R-:W-:Y:S01]  /*8ad0*/  STS.U8 [R212+UR11+0x5080], R22 ;  /* 0x00508016d4007988 */ /* 0x000fe2000800000b */
[----:B-1----:R-:W-:-:S03]  /*8ae0*/  LOP3.LUT R211, R211, 0x20, RZ, 0x3c, !PT ;  /* 0x00000020d3d37812 */ /* 0x002fc600078e3cff */
[----:B------:R-:W-:Y:S01]  /*8af0*/  STS.U8 [R212+UR11+0x5280], R21 ;  /* 0x00528015d4007988 */ /* 0x000fe2000800000b */
[----:B------:R-:W-:-:S03]  /*8b00*/  VIADD R46, R207, 0x35 ;  /* 0x00000035cf2e7836 */ /* 0x000fc60000000000 */
[----:B------:R-:W-:Y:S04]  /*8b10*/  STS.U8 [R212+UR11+0x5480], R20 ;  /* 0x00548014d4007988 */ /* 0x000fe8000800000b */
[----:B------:R-:W-:Y:S04]  /*8b20*/  STS.U8 [R212+UR11+0x5680], R19 ;  /* 0x00568013d4007988 */ /* 0x000fe8000800000b */
[----:B------:R-:W-:Y:S04]  /*8b30*/  STS.U8 [R212+UR11+0x5880], R18 ;  /* 0x00588012d4007988 */ /* 0x000fe8000800000b */
[----:B------:R-:W-:Y:S01]  /*8b40*/  STS.U8 [R212+UR11+0x5a80], R17 ;  /* 0x005a8011d4007988 */ /* 0x000fe2000800000b */
[----:B------:R-:W-:-:S03]  /*8b50*/  LOP3.LUT R46, R46, UR21, RZ, 0xfc, !PT ;  /* 0x000000152e2e7c12 */ /* 0x000fc6000f8efcff */
[----:B------:R-:W-:Y:S04]  /*8b60*/  STS.U8 [R212+UR11+0x5c80], R16 ;  /* 0x005c8010d4007988 */ /* 0x000fe8000800000b */
[----:B-----5:R-:W-:Y:S01]  /*8b70*/  STS.U8 [R212+UR11+0x5e80], R15 ;  /* 0x005e800fd4007988 */ /* 0x020fe2000800000b */
[----:B------:R-:W-:-:S03]  /*8b80*/  VIADD R206, R207, UR8 ;  /* 0x00000008cfce7c36 */ /* 0x000fc60008000000 */
[----:B------:R-:W-:Y:S01]  /*8b90*/  STS.U8 [R211+UR11+0x4100], R14 ;  /* 0x0041000ed3007988 */ /* 0x000fe2000800000b */
[----:B0-----:R-:W-:-:S03]  /*8ba0*/  VIADD R45, R207, 0x34 ;  /* 0x00000034cf2d7836 */ /* 0x001fc60000000000 */
[----:B------:R-:W-:Y:S01]  /*8bb0*/  STS.U8 [R211+UR11+0x4300], R13 ;  /* 0x0043000dd3007988 */ /* 0x000fe2000800000b */
[----:B------:R-:W-:-:S03]  /*8bc0*/  UMOV UR8, 0x1 ;  /* 0x0000000100087882 */ /* 0x000fc60000000000 */
[----:B------:R-:W-:Y:S01]  /*8bd0*/  STS.U8 [R211+UR11+0x4500], R12 ;  /* 0x0045000cd3007988 */ /* 0x000fe2000800000b */
[----:B------:R-:W-:-:S03]  /*8be0*/  ISETP.GE.AND P2, PT, R0, R46, PT ;  /* 0x0000002e0000720c */ /* 0x000fc60003f46270 */
[----:B------:R-:W-:Y:S01]  /*8bf0*/  STS.U8 [R211+UR11+0x4700], R11 ;  /* 0x0047000bd3007988 */ /* 0x000fe2000800000b */
[----:B------:R-:W-:Y:S01]  /*8c00*/  VIADD R46, R207, 0x37 ;  /* 0x00000037cf2e7836 */ /* 0x000fe20000000000 */
[----:B------:R-:W-:-:S04]  /*8c10*/  @!UP0 UIADD3 UR8, UPT, UPT, -UR8, 0x100000, URZ ;  /* 0x0010000008088890 */ /* 0x000fc8000fffe1ff */
[----:B------:R-:W-:Y:S02]  /*8c20*/  @!UP0 USHF.L.U32 UR9, UR8, 0xb, URZ ;  /* 0x0000000b08098899 */ /* 0x000fe400080006ff */
[----:B------:R-:W-:Y:S01]  /*8c30*/  @!UP0 USHF.L.U32 UR8, UR8, 0x1, URZ ;  /* 0x0000000108088899 */ /* 0x000fe200080006ff */
[----:B------:R-:W-:Y:S04]  /*8c40*/  STS.U8 [R211+UR11+0x4900], R10 ;  /* 0x0049000ad3007988 */ /* 0x000fe8000800000b */
[----:B------:R0:W-:Y:S01]  /*8c50*/  STS.U8 [R211+UR11+0x4b00], R9 ;  /* 0x004b0009d3007988 */ /* 0x0001e2000800000b */
[----:B------:R-:W-:-:S03]  /*8c60*/  LOP3.LUT R45, R45, UR21, RZ, 0xfc, !PT ;  /* 0x000000152d2d7c12 */ /* 0x000fc6000f8efcff */
[----:B------:R1:W-:Y:S04]  /*8c70*/  STS.U8 [R211+UR11+0x4d00], R8 ;  /* 0x004d0008d3007988 */ /* 0x0003e8000800000b */
[----:B------:R-:W-:Y:S01]  /*8c80*/  STS.U8 [R211+UR11+0x4f00], R28 ;  /* 0x004f001cd3007988 */ /* 0x000fe2000800000b */
[----:B------:R-:W-:-:S03]  /*8c90*/  LOP3.LUT R46, R46, UR21, RZ, 0xfc, !PT ;  /* 0x000000152e2e7c12 */ /* 0x000fc6000f8efcff */
[----:B------:R-:W-:Y:S04]  /*8ca0*/  STS.U8 [R211+UR11+0x5100], R51 ;  /* 0x00510033d3007988 */ /* 0x000fe8000800000b */
[----:B------:R-:W-:Y:S01]  /*8cb0*/  STS.U8 [R211+UR11+0x5300], R52 ;  /* 0x00530034d3007988 */ /* 0x000fe2000800000b */
[----:B------:R-:W-:-:S03]  /*8cc0*/  ISETP.GE.AND P6, PT, R0, R45, PT ;  /* 0x0000002d0000720c */ /* 0x000fc60003fc6270 */
[----:B------:R-:W-:Y:S01]  /*8cd0*/  STS.U8 [R211+UR11+0x5500], R53 ;  /* 0x00550035d3007988 */ /* 0x000fe2000800000b */
[----:B------:R-:W-:-:S03]  /*8ce0*/  VOTEU.ALL UP3, P0 ;  /* 0x0000000000ff7886 */ /* 0x000fc60000060000 */
[----:B------:R-:W-:Y:S01]  /*8cf0*/  STS.U8 [R211+UR11+0x5700], R54 ;  /* 0x00570036d3007988 */ /* 0x000fe2000800000b */
[----:B------:R-:W-:-:S03]  /*8d00*/  VIADD R45, R207, 0x36 ;  /* 0x00000036cf2d7836 */ /* 0x000fc60000000000 */
[----:B------:R-:W-:Y:S01]  /*8d10*/  STS.U8 [R211+UR11+0x5900], R55 ;  /* 0x00590037d3007988 */ /* 0x000fe2000800000b */
[----:B------:R-:W-:-:S03]  /*8d20*/  ISETP.GE.AND P3, PT, R0, R46, PT ;  /* 0x0000002e0000720c */ /* 0x000fc60003f66270 */
[----:B------:R-:W-:Y:S01]  /*8d30*/  STS.U8 [R211+UR11+0x5b00], R56 ;  /* 0x005b0038d3007988 */ /* 0x000fe2000800000b */
[----:B------:R-:W-:-:S03]  /*8d40*/  VIADD R46, R207, 0x31 ;  /* 0x00000031cf2e7836 */ /* 0x000fc60000000000 */
[----:B------:R-:W-:Y:S04]  /*8d50*/  STS.U8 [R211+UR11+0x5d00], R57 ;  /* 0x005d0039d3007988 */ /* 0x000fe8000800000b */
[----:B------:R-:W-:Y:S01]  /*8d60*/  STS.U8 [R211+UR11+0x5f00], R58 ;  /* 0x005f003ad3007988 */ /* 0x000fe2000800000b */
[----:B------:R-:W-:-:S03]  /*8d70*/  LOP3.LUT R45, R45, UR21, RZ, 0xfc, !PT ;  /* 0x000000152d2d7c12 */ /* 0x000fc6000f8efcff */
[----:B------:R-:W-:Y:S04]  /*8d80*/  STS.U8 [R252+UR11+0x4180], R48 ;  /* 0x00418030fc007988 */ /* 0x000fe8000800000b */
[----:B------:R-:W-:Y:S04]  /*8d90*/  STS.U8 [R252+UR11+0x4380], R49 ;  /* 0x00438031fc007988 */ /* 0x000fe8000800000b */
[----:B------:R-:W-:Y:S04]  /*8da0*/  STS.U8 [R252+UR11+0x4580], R59 ;  /* 0x0045803bfc007988 */ /* 0x000fe8000800000b */
[----:B--2---:R-:W-:Y:S04]  /*8db0*/  STS.U8 [R252+UR11+0x4780], R60 ;  /* 0x0047803cfc007988 */ /* 0x004fe8000800000b */
[----:B------:R-:W-:Y:S04]  /*8dc0*/  STS.U8 [R252+UR11+0x4980], R61 ;  /* 0x0049803dfc007988 */ /* 0x000fe8000800000b */
[----:B------:R-:W-:Y:S04]  /*8dd0*/  STS.U8 [R252+UR11+0x4b80], R62 ;  /* 0x004b803efc007988 */ /* 0x000fe8000800000b */
[----:B------:R-:W-:Y:S04]  /*8de0*/  STS.U8 [R252+UR11+0x4d80], R63 ;  /* 0x004d803ffc007988 */ /* 0x000fe8000800000b */
[----:B---3--:R-:W-:Y:S04]  /*8df0*/  STS.U8 [R252+UR11+0x4f80], R64 ;  /* 0x004f8040fc007988 */ /* 0x008fe8000800000b */
[----:B------:R-:W-:Y:S04]  /*8e00*/  STS.U8 [R252+UR11+0x5180], R65 ;  /* 0x00518041fc007988 */ /* 0x000fe8000800000b */
[----:B----4-:R-:W-:Y:S04]  /*8e10*/  STS.U8 [R252+UR11+0x5380], R66 ;  /* 0x00538042fc007988 */ /* 0x010fe8000800000b */
[----:B------:R-:W-:Y:S04]  /*8e20*/  STS.U8 [R252+UR11+0x5580], R67 ;  /* 0x00558043fc007988 */ /* 0x000fe8000800000b */
[----:B------:R-:W-:Y:S04]  /*8e30*/  STS.U8 [R252+UR11+0x5780], R208 ;  /* 0x005780d0fc007988 */ /* 0x000fe8000800000b */
[----:B------:R2:W-:Y:S04]  /*8e40*/  STS.U8 [R252+UR11+0x5980], R209 ;  /* 0x005980d1fc007988 */ /* 0x0005e8000800000b */
[----:B------:R3:W-:Y:S04]  /*8e50*/  STS.U8 [R252+UR11+0x5b80], R210 ;  /* 0x005b80d2fc007988 */ /* 0x0007e8000800000b */
[----:B------:R3:W-:Y:S01]  /*8e60*/  STS.U8 [R252+UR11+0x5f80], R47 ;  /* 0x005f802ffc007988 */ /* 0x0007e2000800000b */
[----:B------:R-:W-:-:S02]  /*8e70*/  LOP3.LUT R46, R46, UR21, RZ, 0xfc, !PT ;  /* 0x000000152e2e7c12 */ /* 0x000fc4000f8efcff */
[C---:B------:R-:W-:Y:S01]  /*8e80*/  ISETP.GE.AND P4, PT, R0.reuse, R45, PT ;  /* 0x0000002d0000720c */ /* 0x040fe20003f86270 */
[----:B------:R3:W-:Y:S01]  /*8e90*/  STS.U8 [R252+UR11+0x5d80], R44 ;  /* 0x005d802cfc007988 */ /* 0x0007e2000800000b */
[----:B------:R4:W-:Y:S06]  /*8ea0*/  MEMBAR.ALL.CTA ;  /* 0x0000000000007992 */ /* 0x0009ec0000008000 */
[----:B----4-:R-:W-:Y:S04]  /*8eb0*/  FENCE.VIEW.ASYNC.S ;  /* 0x00000000000073c6 */ /* 0x010fe80000000000 */
[----:B------:R-:W4:Y:S02]  /*8ec0*/  FENCE.VIEW.ASYNC.S ;  /* 0x00000000000073c6 */ /* 0x000f240000000000 */
[----:B----4-:R3:W4:Y:S01]  /*8ed0*/  @!UP3 SYNCS.EXCH.64 URZ, [UR11+0x9010], UR8 ;  /* 0x009010080bffb5b2 */ /* 0x0107220008000100 */
[C---:B------:R-:W-:Y:S01]  /*8ee0*/  VIADD R45, R207.reuse, 0x30 ;  /* 0x00000030cf2d7836 */ /* 0x040fe20000000000 */
[----:B------:R-:W-:Y:S01]  /*8ef0*/  ISETP.GE.AND P5, PT, R0, R46, PT ;  /* 0x0000002e0000720c */ /* 0x000fe20003fa6270 */
[----:B------:R-:W-:-:S02]  /*8f00*/  VIADD R46, R207, 0x33 ;  /* 0x00000033cf2e7836 */ /* 0x000fc40000000000 */
[----:B------:R-:W-:Y:S01]  /*8f10*/  VIADD R4, R206, 0x82 ;  /* 0x00000082ce047836 */ /* 0x000fe20000000000 */
[----:B------:R-:W-:Y:S01]  /*8f20*/  LOP3.LUT R45, R45, UR21, RZ, 0xfc, !PT ;  /* 0x000000152d2d7c12 */ /* 0x000fe2000f8efcff */
[C---:B------:R-:W-:Y:S01]  /*8f30*/  VIADD R50, R207.reuse, 0x32 ;  /* 0x00000032cf327836 */ /* 0x040fe20000000000 */
[----:B------:R-:W-:Y:S02]  /*8f40*/  SEL R5, RZ, 0x1, P3 ;  /* 0x00000001ff057807 */ /* 0x000fe40001800000 */
[----:B------:R-:W-:Y:S02]  /*8f50*/  LOP3.LUT R46, R46, UR21, RZ, 0xfc, !PT ;  /* 0x000000152e2e7c12 */ /* 0x000fe4000f8efcff */
[----:B------:R-:W-:Y:S01]  /*8f60*/  ISETP.GE.AND P3, PT, R0, R4, PT ;  /* 0x000000040000720c */ /* 0x000fe20003f66270 */
[----:B------:R-:W-:Y:S01]  /*8f70*/  VIADD R4, R206, 0x83 ;  /* 0x00000083ce047836 */ /* 0x000fe20000000000 */
[----:B----4-:R-:W-:Y:S01]  /*8f80*/  BAR.SYNC.DEFER_BLOCKING 0x0 ;  /* 0x0000000000007b1d */ /* 0x010fe20000010000 */
[----:B------:R-:W-:Y:S01]  /*8f90*/  ISETP.GE.AND P1, PT, R0, R45, PT ;  /* 0x0000002d0000720c */ /* 0x000fe20003f26270 */
[----:B------:R-:W-:Y:S01]  /*8fa0*/  VIADD R27, R206, 0x84 ;  /* 0x00000084ce1b7836 */ /* 0x000fe20000000000 */
[----:B------:R-:W-:Y:S01]  /*8fb0*/  SEL R45, RZ, 0x4, P2 ;  /* 0x00000004ff2d7807 */ /* 0x000fe20001000000 */
[----:B0-----:R-:W-:Y:S01]  /*8fc0*/  VIADD R9, R207, 0x3d ;  /* 0x0000003dcf097836 */ /* 0x001fe20000000000 */
[----:B------:R-:W-:-:S02]  /*8fd0*/  ISETP.GE.AND P2, PT, R0, R46, PT ;  /* 0x0000002e0000720c */ /* 0x000fc40003f46270 */
[----:B------:R-:W-:Y:S02]  /*8fe0*/  LOP3.LUT R50, R50, UR21, RZ, 0xfc, !PT ;  /* 0x0000001532327c12 */ /* 0x000fe4000f8efcff */
[----:B------:R-:W-:Y:S02]  /*8ff0*/  SEL R6, RZ, 0x1fffe, P4 ;  /* 0x0001fffeff067807 */ /* 0x000fe40002000000 */
[C---:B------:R-:W-:Y:S01]  /*9000*/  ISETP.GE.AND P4, PT, R0.reuse, R4, PT ;  /* 0x000000040000720c */ /* 0x040fe20003f86270 */
[C---:B-1----:R-:W-:Y:S01]  /*9010*/  VIADD R8, R207.reuse, 0x3c ;  /* 0x0000003ccf087836 */ /* 0x042fe20000000000 */
[----:B------:R-:W-:Y:S01]  /*9020*/  SEL R46, RZ, 0x7fff8, P6 ;  /* 0x0007fff8ff2e7807 */ /* 0x000fe20003000000 */
[----:B------:R-:W-:Y:S01]  /*9030*/  VIADD R7, R207, 0x3e ;  /* 0x0000003ecf077836 */ /* 0x000fe20000000000 */
[----:B------:R-:W-:Y:S02]  /*9040*/  SEL R4, RZ, 0x4, P5 ;  /* 0x00000004ff047807 */ /* 0x000fe40002800000 */
[----:B------:R-:W-:-:S02]  /*9050*/  ISETP.GE.AND P6, PT, R0, R50, PT ;  /* 0x000000320000720c */ /* 0x000fc40003fc6270 */
[----:B------:R-:W-:Y:S02]  /*9060*/  ISETP.GE.AND P5, PT, R0, R27, PT ;  /* 0x0000001b0000720c */ /* 0x000fe40003fa6270 */
[----:B------:R-:W-:Y:S02]  /*9070*/  LOP3.LUT R9, R9, UR21, RZ, 0xfc, !PT ;  /* 0x0000001509097c12 */ /* 0x000fe4000f8efcff */
[----:B--2---:R-:W-:Y:S02]  /*9080*/  SEL R209, RZ, 0x7fff8, P1 ;  /* 0x0007fff8ffd17807 */ /* 0x004fe40000800000 */
[----:B------:R-:W-:Y:S01]  /*9090*/  SEL R11, RZ, 0x1, P2 ;  /* 0x00000001ff0b7807 */ /* 0x000fe20001000000 */
[----:B---3--:R-:W-:Y:S06]  /*90a0*/  BRA.U UP2, `(.L_x_12) ;  /* 0x0000000102387547 */ /* 0x008fec000b800000 */
[----:B------:R-:W-:Y:S01]  /*90b0*/  UIADD3 UR8, UPT, UPT, UR11, 0x9010, URZ ;  /* 0x000090100b087890 */ /* 0x000fe2000fffe0ff */
[----:B------:R-:W-:Y:S01]  /*90c0*/  UMOV UR23, 0x80004020 ;  /* 0x8000402000177882 */ /* 0x000fe20000000000 */
[----:B------:R-:W-:Y:S01]  /*90d0*/  UMOV UR28, UR4 ;  /* 0x00000004001c7c82 */ /* 0x000fe20008000000 */
[----:B------:R-:W-:Y:S01]  /*90e0*/  UMOV UR29, 0x80004020 ;  /* 0x80004020001d7882 */ /* 0x000fe20000000000 */
[----:B------:R-:W-:Y:S01]  /*90f0*/  UMOV UR30, 0x0 ;  /* 0x00000000001e7882 */ /* 0x000fe20000000000 */
[----:B------:R-:W-:Y:S01]  /*9100*/  UMOV UR31, 0x4208010 ;  /* 0x04208010001f7882 */ /* 0x000fe20000000000 */
[----:B------:R-:W-:Y:S01]  /*9110*/  UMOV UR9, URZ ;  /* 0x000000ff00097c82 */ /* 0x000fe20008000000 */
[----:B------:R-:W-:Y:S01]  /*9120*/  UMOV UR50, 0x0 ;  /* 0x0000000000327882 */ /* 0x000fe20000000000 */
[----:B------:R-:W-:Y:S01]  /*9130*/  UMOV UR51, 0x4208010 ;  /* 0x0420801000337882 */ /* 0x000fe20000000000 */
[----:B------:R0:W-:Y:S01]  /*9140*/  UTCQMMA gdesc[UR22], gdesc[UR28], tmem[UR14], tmem[UR30], idesc[UR31], !UPT ;  /* 0x00ff1e1c160075ea */ /* 0x0001e2000f80030e */
[----:B------:R-:W-:Y:S01]  /*9150*/  UMOV UR8, UR8 ;  /* 0x0000000800087c82 */ /* 0x000fe20008000000 */
[----:B------:R0:W-:Y:S01]  /*9160*/  UTCQMMA gdesc[UR34], gdesc[UR16], tmem[UR14], tmem[UR50], idesc[UR51], UPT ;  /* 0x00ff3210220075ea */ /* 0x0001e2000b80030e */
[----:B------:R0:W-:Y:S01]  /*9170*/  UTCBAR [UR8], URZ ;  /* 0x000000ff080073e9 */ /* 0x0001e200080000ff */
[----:B------:R-:W-:-:S02]  /*9180*/  NOP ;  /* 0x0000000000007918 */ /* 0x000fc40000000000 */
.L_x_12:
[----:B------:R-:W1:Y:S01]  /*9190*/  SYNCS.PHASECHK.TRANS64.TRYWAIT P2, [UR11+0x9010], RZ ;  /* 0x009010ffff0075a7 */ /* 0x000e62000804110b */
[----:B------:R-:W-:Y:S01]  /*91a0*/  ISETP.GE.AND P1, PT, R0, R9, PT ;  /* 0x000000090000720c */ /* 0x000fe20003f26270 */
[C---:B------:R-:W-:Y:S01]  /*91b0*/  VIADD R9, R207.reuse, 0x39 ;  /* 0x00000039cf097836 */ /* 0x040fe20000000000 */
[----:B------:R-:W-:Y:S01]  /*91c0*/  LOP3.LUT R8, R8, UR21, RZ, 0xfc, !PT ;  /* 0x0000001508087c12 */ /* 0x000fe2000f8efcff */
[----:B------:R-:W-:Y:S01]  /*91d0*/  VIADD R10, R207, 0x38 ;  /* 0x00000038cf0a7836 */ /* 0x000fe20000000000 */
[----:B------:R-:W-:Y:S01]  /*91e0*/  LOP3.LUT R7, R7, UR21, RZ, 0xfc, !PT ;  /* 0x0000001507077c12 */ /* 0x000fe2000f8efcff */
[----:B------:R-:W-:Y:S01]  /*91f0*/  VIADD R15, R207, 0x3f ;  /* 0x0000003fcf0f7836 */ /* 0x000fe20000000000 */
[----:B------:R-:W-:Y:S01]  /*9200*/  SEL R12, RZ, 0x1fffe, P6 ;  /* 0x0001fffeff0c7807 */ /* 0x000fe20003000000 */
[----:B------:R-:W-:Y:S01]  /*9210*/  VIADD R14, R206, 0x80 ;  /* 0x00000080ce0e7836 */ /* 0x000fe20000000000 */
[----:B------:R-:W-:Y:S02]  /*9220*/  ISETP.GE.AND P6, PT, R0, R8, PT ;  /* 0x000000080000720c */ /* 0x000fe40003fc6270 */
[----:B------:R-:W-:-:S02]  /*9230*/  LOP3.LUT R9, R9, UR21, RZ, 0xfc, !PT ;  /* 0x0000001509097c12 */ /* 0x000fc4000f8efcff */
[----:B------:R-:W-:Y:S02]  /*9240*/  SEL R8, RZ, 0x4, P1 ;  /* 0x00000004ff087807 */ /* 0x000fe40000800000 */
[C---:B------:R-:W-:Y:S01]  /*9250*/  ISETP.GE.AND P1, PT, R0.reuse, R7, PT ;  /* 0x000000070000720c */ /* 0x040fe20003f26270 */
[C---:B------:R-:W-:Y:S01]  /*9260*/  VIADD R7, R207.reuse, 0x3b ;  /* 0x0000003bcf077836 */ /* 0x040fe20000000000 */
[----:B------:R-:W-:Y:S02]  /*9270*/  SEL R210, RZ, 0x7fff8, P6 ;  /* 0x0007fff8ffd27807 */ /* 0x000fe40003000000 */
[----:B------:R-:W-:Y:S01]  /*9280*/  ISETP.GE.AND P6, PT, R0, R9, PT ;  /* 0x000000090000720c */ /* 0x000fe20003fc6270 */
[----:B------:R-:W-:Y:S01]  /*9290*/  VIADD R9, R207, 0x3a ;  /* 0x0000003acf097836 */ /* 0x000fe20000000000 */
[----:B------:R-:W-:Y:S02]  /*92a0*/  LOP3.LUT R10, R10, UR21, RZ, 0xfc, !PT ;  /* 0x000000150a0a7c12 */ /* 0x000fe4000f8efcff */
[----:B------:R-:W-:-:S02]  /*92b0*/  LOP3.LUT R7, R7, UR21, RZ, 0xfc, !PT ;  /* 0x0000001507077c12 */ /* 0x000fc4000f8efcff */
[----:B------:R-:W-:Y:S02]  /*92c0*/  SEL R13, RZ, 0x1fffe, P1 ;  /* 0x0001fffeff0d7807 */ /* 0x000fe40000800000 */
[C---:B------:R-:W-:Y:S02]  /*92d0*/  ISETP.GE.AND P1, PT, R0.reuse, R10, PT ;  /* 0x0000000a0000720c */ /* 0x040fe40003f26270 */
[----:B------:R-:W-:Y:S02]  /*92e0*/  LOP3.LUT R9, R9, UR21, RZ, 0xfc, !PT ;  /* 0x0000001509097c12 */ /* 0x000fe4000f8efcff */
[----:B------:R-:W-:Y:S02]  /*92f0*/  SEL R211, RZ, 0x4, P6 ;  /* 0x00000004ffd37807 */ /* 0x000fe40003000000 */
[----:B------:R-:W-:Y:S02]  /*9300*/  ISETP.GE.AND P6, PT, R0, R7, PT ;  /* 0x000000070000720c */ /* 0x000fe40003fc6270 */
[----:B------:R-:W-:-:S02]  /*9310*/  SEL R7, RZ, 0x7fff8, P1 ;  /* 0x0007fff8ff077807 */ /* 0x000fc40000800000 */
[C---:B------:R-:W-:Y:S02]  /*9320*/  ISETP.GE.AND P1, PT, R0.reuse, R9, PT ;  /* 0x000000090000720c */ /* 0x040fe40003f26270 */
[----:B------:R-:W-:Y:S02]  /*9330*/  LOP3.LUT R15, R15, UR21, RZ, 0xfc, !PT ;  /* 0x000000150f0f7c12 */ /* 0x000fe4000f8efcff */
[----:B------:R-:W-:Y:S02]  /*9340*/  SEL R9, RZ, 0x1fffe, P1 ;  /* 0x0001fffeff097807 */ /* 0x000fe40000800000 */
[C---:B------:R-:W-:Y:S02]  /*9350*/  ISETP.GE.AND P1, PT, R0.reuse, R15, PT ;  /* 0x0000000f0000720c */ /* 0x040fe40003f26270 */
[----:B------:R-:W-:Y:S02]  /*9360*/  SEL R10, RZ, 0x1, P6 ;  /* 0x00000001ff0a7807 */ /* 0x000fe40003000000 */
[----:B------:R-:W-:-:S02]  /*9370*/  ISETP.GE.AND P6, PT, R0, R14, PT ;  /* 0x0000000e0000720c */ /* 0x000fc40003fc6270 */
[----:B------:R-:W-:Y:S01]  /*9380*/  SEL R15, RZ, 0x1, P1 ;  /* 0x00000001ff0f7807 */ /* 0x000fe20000800000 */
[----:B-1----:R-:W-:Y:S10]  /*9390*/  @!P2 BRA `(.L_x_13) ;  /* 0x000000600018a947 */ /* 0x002ff40003800000 */
.L_x_22:
[----:B------:R-:W-:Y:S01]  /*93a0*/  IMAD.IADD R5, R5, 0x1, R6 ;  /* 0x0000000105057824 */ /* 0x000fe200078e0206 */
[----:B------:R-:W-:Y:S01]  /*93b0*/  ISETP.GT.AND P2, PT, R0, R14, PT ;  /* 0x0000000e0000720c */ /* 0x000fe20003f44270 */
[----:B------:R-:W-:Y:S01]  /*93c0*/  IMAD.IADD R11, R11, 0x1, R12 ;  /* 0x000000010b0b7824 */ /* 0x000fe200078e020c */
[----:B------:R-:W-:Y:S01]  /*93d0*/  BAR.SYNC.DEFER_BLOCKING 0x0 ;  /* 0x0000000000007b1d */ /* 0x000fe20000010000 */
[----:B------:R-:W-:Y:S01]  /*93e0*/  IMAD.IADD R13, R15, 0x1, R13 ;  /* 0x000000010f0d7824 */ /* 0x000fe200078e020d */
[----:B------:R-:W-:Y:S01]  /*93f0*/  LOP3.LUT R5, R5, 0x3, RZ, 0xc0, !PT ;  /* 0x0000000305057812 */ /* 0x000fe200078ec0ff */
[----:B------:R-:W-:Y:S01]  /*9400*/  IMAD.IADD R9, R10, 0x1, R9 ;  /* 0x000000010a097824 */ /* 0x000fe200078e0209 */
[----:B------:R-:W-:Y:S01]  /*9410*/  LOP3.LUT R11, R11, 0x3, RZ, 0xc0, !PT ;  /* 0x000000030b0b7812 */ /* 0x000fe200078ec0ff */
[----:B------:R-:W-:Y:S01]  /*9420*/  VIADD R212, R206, 0x85 ;  /* 0x00000085ced47836 */ /* 0x000fe20000000000 */
[----:B------:R-:W-:Y:S01]  /*9430*/  LOP3.LUT R13, R13, 0x3, RZ, 0xc0, !PT ;  /* 0x000000030d0d7812 */ /* 0x000fe200078ec0ff */
[----:B------:R-:W-:Y:S01]  /*9440*/  USHF.L.U32 UR6, UR6, 0x1f, URZ ;  /* 0x0000001f06067899 */ /* 0x000fe200080006ff */
[----:B------:R-:W-:Y:S01]  /*9450*/  LOP3.LUT R9, R9, 0x3, RZ, 0xc0, !PT ;  /* 0x0000000309097812 */ /* 0x000fe200078ec0ff */
[----:B0-----:R-:W-:Y:S01]  /*9460*/  USHF.R.S32.HI UR8, URZ, 0x1f, UR19 ;  /* 0x0000001fff087899 */ /* 0x001fe20008011413 */
[----:B------:R-:W-:-:S02]  /*9470*/  IADD3 R208, PT, PT, R5, R46, R45 ;  /* 0x0000002e05d07210 */ /* 0x000fc40007ffe02d */
[----:B------:R-:W-:Y:S02]  /*9480*/  IADD3 R209, PT, PT, R11, R209, R4 ;  /* 0x000000d10bd17210 */ /* 0x000fe40007ffe004 */
[----:B------:R-:W-:Y:S01]  /*9490*/  IADD3 R210, PT, PT, R13, R210, R8 ;  /* 0x000000d20dd27210 */ /* 0x000fe20007ffe008 */
[----:B------:R-:W-:Y:S01]  /*94a0*/  IMAD.SHL.U32 R208, R208, 0x100, RZ ;  /* 0x00000100d0d07824 */ /* 0x000fe200078e00ff */
[----:B------:R-:W-:Y:S02]  /*94b0*/  IADD3 R211, PT, PT, R9, R7, R211 ;  /* 0x0000000709d37210 */ /* 0x000fe40007ffe0d3 */
[----:B------:R-:W-:Y:S01]  /*94c0*/  LDTM.16dp32bit_t0_t15.x64 R4, tmem[UR13+0x100000] ;  /* 0x1000000d000479ee */ /* 0x000fe20008b00000 */
[----:B------:R-:W0:Y:S01]  /*94d0*/  LDTM.16dp32bit_t16_t31.x64 R4, tmem[UR13+0x100040] ;  /* 0x1000400d000479ee */ /* 0x000e220008b20000 */
[----:B------:R-:W-:Y:S02]  /*94e0*/  LOP3.LUT R210, R210, 0xf, RZ, 0xc0, !PT ;  /* 0x0000000fd2d27812 */ /* 0x000fe400078ec0ff */
[----:B------:R-:W-:-:S03]  /*94f0*/  LOP3.LUT R208, R208, 0xf00, RZ, 0xe2, !PT ;  /* 0x00000f00d0d07812 */ /* 0x000fc600078ee2ff */
[----:B------:R-:W-:Y:S01]  /*9500*/  IMAD R210, R211, 0x10, R210 ;  /* 0x00000010d3d27824 */ /* 0x000fe200078e02d2 */
[----:B------:R-:W1:Y:S01]  /*9510*/  @!P0 SYNCS.CCTL.IV [UR11+0x9010] ;  /* 0x00901000ff0089b1 */ /* 0x000e62000800000b */
[----:B------:R-:W-:Y:S01]  /*9520*/  IMAD R208, R209, 0x1000, R208 ;  /* 0x00001000d1d07824 */ /* 0x000fe200078e02d0 */
[----:B------:R-:W-:Y:S02]  /*9530*/  NOP ;  /* 0x0000000000007918 */ /* 0x000fe40000000000 */
[----:B------:R-:W-:Y:S01]  /*9540*/  LOP3.LUT R210, R210, 0xff, RZ, 0xc0, !PT ;  /* 0x000000ffd2d27812 */ /* 0x000fe200078ec0ff */
[----:B0-----:R-:W-:Y:S01]  /*9550*/  FMUL R4, R4, UR48 ;  /* 0x0000003004047c20 */ /* 0x001fe20008400000 */
[----:B------:R-:W-:Y:S01]  /*9560*/  FMUL R5, R5, UR48 ;  /* 0x0000003005057c20 */ /* 0x000fe20008400000 */
        /* <DEDUP_REMOVED lines=30> */
[----:B------:R-:W-:-:S02]  /*9750*/  VIADD R212, R206, 0x8a ;  /* 0x0000008aced47836 */ /* 0x000fc40000000000 */
[----:B------:R-:W-:Y:S01]  /*9760*/  FMUL R18, R18, UR48 ;  /* 0x0000003012127c20 */ /* 0x000fe20008400000 */
[----:B------:R-:W-:Y:S01]  /*9770*/  FMUL R19, R19, UR48 ;  /* 0x0000003013137c20 */ /* 0x000fe20008400000 */
[----:B------:R-:W-:Y:S01]  /*9780*/  FSEL R13, R13, -INF , P5 ;  /* 0xff8000000d0d7808 */ /* 0x000fe20002800000 */
[----:B------:R-:W-:Y:S01]  /*9790*/  FMUL R20, R20, UR48 ;  /* 0x0000003014147c20 */ /* 0x000fe20008400000 */
[----:B------:R-:W-:Y:S01]  /*97a0*/  ISETP.GE.AND P6, PT, R0, R212, PT ;  /* 0x000000d40000720c */ /* 0x000fe20003fc6270 */
[----:B------:R-:W-:Y:S02]  /*97b0*/  VIADD R212, R206, 0x8b ;  /* 0x0000008bced47836 */ /* 0x000fe40000000000 */
[----:B------:R-:W-:Y:S01]  /*97c0*/  FMUL R21, R21, UR48 ;  /* 0x0000003015157c20 */ /* 0x000fe20008400000 */
        /* <DEDUP_REMOVED lines=85> */
[----:B------:R-:W-:Y:S02]  /*9d20*/  FSEL R28, R28, -INF , P5 ;  /* 0xff8000001c1c7808 */ /* 0x000fe40002800000 */
[----:B------:R-:W-:Y:S01]  /*9d30*/  ISETP.GE.AND P6, PT, R0, R212, PT ;  /* 0x000000d40000720c */ /* 0x000fe20003fc6270 */
[----:B------:R-:W-:-:S03]  /*9d40*/  VIADD R212, R206, 0x9a ;  /* 0x0000009aced47836 */ /* 0x000fc60000000000 */
        /* <DEDUP_REMOVED lines=11> */
[C---:B------:R-:W-:Y:S02]  /*9e00*/  VIADD R212, R206.reuse, 0x9e ;  /* 0x0000009eced47836 */ /* 0x040fe40000000000 */
[----:B------:R-:W-:Y:S01]  /*9e10*/  VIADD R206, R206, 0x9f ;  /* 0x0000009fcece7836 */ /* 0x000fe20000000000 */
[----:B------:R-:W-:Y:S02]  /*9e20*/  FSEL R33, R33, -INF , P5 ;  /* 0xff80000021217808 */ /* 0x000fe40002800000 */
[C---:B------:R-:W-:Y:S02]  /*9e30*/  ISETP.GE.AND P6, PT, R0.reuse, R212, PT ;  /* 0x000000d40000720c */ /* 0x040fe40003fc6270 */
[----:B------:R-:W-:Y:S01]  /*9e40*/  ISETP.GE.AND P2, PT, R0, R206, PT ;  /* 0x000000ce0000720c */ /* 0x000fe20003f46270 */
[----:B------:R-:W-:Y:S01]  /*9e50*/  VIADD R206, R207, 0x2f ;  /* 0x0000002fcfce7836 */ /* 0x000fe20000000000 */
[----:B------:R-:W-:-:S02]  /*9e60*/  FSEL R34, R34, -INF , P6 ;  /* 0xff80000022227808 */ /* 0x000fc40003000000 */
[----:B------:R-:W-:Y:S02]  /*9e70*/  FSEL R35, R35, -INF , P2 ;  /* 0xff80000023237808 */ /* 0x000fe40001000000 */
[----:B------:R-:W-:-:S04]  /*9e80*/  LOP3.LUT R206, R206, UR21, RZ, 0xfc, !PT ;  /* 0x00000015cece7c12 */ /* 0x000fc8000f8efcff */
[----:B------:R-:W-:Y:S01]  /*9e90*/  ISETP.GE.AND P3, PT, R0, R206, PT ;  /* 0x000000ce0000720c */ /* 0x000fe20003f66270 */
[----:B------:R-:W-:-:S03]  /*9ea0*/  VIADD R206, R207, 0x2e ;  /* 0x0000002ecfce7836 */ /* 0x000fc60000000000 */
        /* <DEDUP_REMOVED lines=47> */
[----:B------:R-:W-:-:S05]  /*a1a0*/  VIADD R206, R207, 0x29 ;  /* 0x00000029cfce7836 */ /* 0x000fca0000000000 */
[----:B------:R-:W-:Y:S02]  /*a1b0*/  LOP3.LUT R212, R206, UR21, RZ, 0xfc, !PT ;  /* 0x00000015ced47c12 */ /* 0x000fe4000f8efcff */
[----:B------:R-:W-:Y:S01]  /*a1c0*/  FSEL R206, R44, -INF , P2 ;  /* 0xff8000002cce7808 */ /* 0x000fe20001000000 */
[C---:B------:R-:W-:Y:S01]  /*a1d0*/  VIADD R44, R207.reuse, 0x2a ;  /* 0x0000002acf2c7836 */ /* 0x040fe20000000000 */
[----:B------:R-:W-:Y:S01]  /*a1e0*/  ISETP.GE.AND P2, PT, R0, R212, PT ;  /* 0x000000d40000720c */ /* 0x000fe20003f46270 */
[----:B------:R-:W-:-:S03]  /*a1f0*/  VIADD R207, R207, 0x2b ;  /* 0x0000002bcfcf7836 */ /* 0x000fc60000000000 */
[----:B------:R-:W-:Y:S02]  /*a200*/  LOP3.LUT R44, R44, UR21, RZ, 0xfc, !PT ;  /* 0x000000152c2c7c12 */ /* 0x000fe4000f8efcff */
[----:B------:R-:W-:Y:S02]  /*a210*/  FSEL R45, R45, -INF , P2 ;  /* 0xff8000002d2d7808 */ /* 0x000fe40001000000 */
[----:B------:R-:W-:Y:S01]  /*a220*/  ISETP.GE.AND P2, PT, R0, R44, PT ;  /* 0x0000002c0000720c */ /* 0x000fe20003f46270 */
[----:B------:R-:W-:Y:S01]  /*a230*/  IMAD.IADD R44, R208, 0x1, R210 ;  /* 0x00000001d02c7824 */ /* 0x000fe200078e02d2 */
[----:B------:R-:W-:Y:S02]  /*a240*/  LOP3.LUT R207, R207, UR21, RZ, 0xfc, !PT ;  /* 0x00000015cfcf7c12 */ /* 0x000fe4000f8efcff */
[----:B------:R-:W-:Y:S02]  /*a250*/  FSEL R46, R46, -INF , P2 ;  /* 0xff8000002e2e7808 */ /* 0x000fe40001000000 */
[----:B------:R-:W-:-:S02]  /*a260*/  LOP3.LUT R44, R44, 0xffff, RZ, 0xc0, !PT ;  /* 0x0000ffff2c2c7812 */ /* 0x000fc400078ec0ff */
[----:B------:R-:W-:Y:S02]  /*a270*/  ISETP.GE.AND P2, PT, R0, R207, PT ;  /* 0x000000cf0000720c */ /* 0x000fe40003f46270 */
[--C-:B------:R-:W-:Y:S02]  /*a280*/  SHF.R.U32.HI R207, RZ, 0xf, R44.reuse ;  /* 0x0000000fffcf7819 */ /* 0x100fe4000001162c */
[----:B------:R-:W-:Y:S02]  /*a290*/  FSEL R47, R47, -INF , P2 ;  /* 0xff8000002f2f7808 */ /* 0x000fe40001000000 */
[----:B------:R-:W-:Y:S02]  /*a2a0*/  LOP3.LUT P2, RZ, R207, 0x1, RZ, 0xc0, !PT ;  /* 0x00000001cfff7812 */ /* 0x000fe4000784c0ff */
[--C-:B------:R-:W-:Y:S02]  /*a2b0*/  SHF.R.U32.HI R207, RZ, 0xe, R44.reuse ;  /* 0x0000000effcf7819 */ /* 0x100fe4000001162c */
[----:B------:R-:W-:-:S02]  /*a2c0*/  SHF.R.U32.HI R208, RZ, 0xd, R44 ;  /* 0x0000000dffd07819 */ /* 0x000fc4000001162c */
[----:B------:R-:W-:Y:S02]  /*a2d0*/  LOP3.LUT P6, RZ, R207, 0x1, RZ, 0xc0, !PT ;  /* 0x00000001cfff7812 */ /* 0x000fe400078cc0ff */
[----:B------:R-:W-:Y:S02]  /*a2e0*/  FMNMX3 R207, R4, R5, R6, !PT ;  /* 0x0000000504cf7276 */ /* 0x000fe40007800006 */
[----:B------:R-:W-:Y:S02]  /*a2f0*/  LOP3.LUT P5, RZ, R208, 0x1, RZ, 0xc0, !PT ;  /* 0x00000001d0ff7812 */ /* 0x000fe400078ac0ff */
[----:B------:R-:W-:Y:S02]  /*a300*/  FMNMX3 R207, R207, R7, R8, !PT ;  /* 0x00000007cfcf7276 */ /* 0x000fe40007800008 */
[----:B------:R-:W-:Y:S02]  /*a310*/  SHF.R.U32.HI R208, RZ, 0xc, R44 ;  /* 0x0000000cffd07819 */ /* 0x000fe4000001162c */
[----:B------:R-:W-:-:S02]  /*a320*/  FMNMX3 R207, R207, R9, R10, !PT ;  /* 0x00000009cfcf7276 */ /* 0x000fc4000780000a */
[----:B------:R-:W-:Y:S02]  /*a330*/  LOP3.LUT P4, RZ, R208, 0x1, RZ, 0xc0, !PT ;  /* 0x00000001d0ff7812 */ /* 0x000fe4000788c0ff */
[----:B------:R-:W-:Y:S02]  /*a340*/  FMNMX3 R207, R207, R11, R12, !PT ;  /* 0x0000000bcfcf7276 */ /* 0x000fe4000780000c */
[----:B------:R-:W-:Y:S02]  /*a350*/  SHF.R.U32.HI R208, RZ, 0xb, R44 ;  /* 0x0000000bffd07819 */ /* 0x000fe4000001162c */
[----:B------:R-:W-:Y:S02]  /*a360*/  FMNMX3 R207, R207, R13, R14, !PT ;  /* 0x0000000dcfcf7276 */ /* 0x000fe4000780000e */
[----:B------:R-:W-:Y:S02]  /*a370*/  LOP3.LUT P3, RZ, R208, 0x1, RZ, 0xc0, !PT ;  /* 0x00000001d0ff7812 */ /* 0x000fe4000786c0ff */
[----:B------:R-:W-:-:S02]  /*a380*/  FMNMX3 R207, R207, R15, R16, !PT ;  /* 0x0000000fcfcf7276 */ /* 0x000fc40007800010 */
[----:B------:R-:W-:Y:S02]  /*a390*/  SHF.R.U32.HI R208, RZ, 0xa, R44 ;  /* 0x0000000affd07819 */ /* 0x000fe4000001162c */
[----:B------:R-:W-:Y:S02]  /*a3a0*/  FMNMX3 R207, R207, R17, R18, !PT ;  /* 0x00000011cfcf7276 */ /* 0x000fe40007800012 */
[----:B------:R-:W-:Y:S02]  /*a3b0*/  FSEL R52, R52, -INF , !P2 ;  /* 0xff80000034347808 */ /* 0x000fe40005000000 */
        /* <DEDUP_REMOVED lines=32> */
[----:B------:R-:W-:-:S02]  /*a5c0*/  SHF.R.U32.HI R208, RZ, 0x4, R44 ;  /* 0x00000004ffd07819 */ /* 0x000fc4000001162c */
[----:B------:R-:W-:Y:S02]  /*a5d0*/  FMNMX3 R207, R207, R51, R52, !PT ;  /* 0x00000033cfcf7276 */ /* 0x000fe40007800034 */
[----:B------:R-:W-:Y:S02]  /*a5e0*/  FSEL R58, R58, -INF , !P6 ;  /* 0xff8000003a3a7808 */ /* 0x000fe40007000000 */
[----:B------:R-:W-:Y:S02]  /*a5f0*/  LOP3.LUT P6, RZ, R208, 0x1, RZ, 0xc0, !PT ;  /* 0x00000001d0ff7812 */ /* 0x000fe400078cc0ff */
[----:B------:R-:W-:Y:S02]  /*a600*/  SHF.R.U32.HI R208, RZ, 0x3, R44 ;  /* 0x00000003ffd07819 */ /* 0x000fe4000001162c */
[----:B------:R-:W-:Y:S02]  /*a610*/  FMNMX3 R207, R207, R53, R54, !PT ;  /* 0x00000035cfcf7276 */ /* 0x000fe40007800036 */
[----:B------:R-:W-:-:S02]  /*a620*/  FSEL R59, R59, -INF , !P5 ;  /* 0xff8000003b3b7808 */ /* 0x000fc40006800000 */
[----:B------:R-:W-:Y:S02]  /*a630*/  LOP3.LUT P5, RZ, R208, 0x1, RZ, 0xc0, !PT ;  /* 0x00000001d0ff7812 */ /* 0x000fe400078ac0ff */
[----:B------:R-:W-:Y:S02]  /*a640*/  SHF.R.U32.HI R208, RZ, 0x2, R44 ;  /* 0x00000002ffd07819 */ /* 0x000fe4000001162c */
[----:B------:R-:W-:Y:S02]  /*a650*/  FMNMX3 R207, R207, R55, R56, !PT ;  /* 0x00000037cfcf7276 */ /* 0x000fe40007800038 */
[----:B------:R-:W-:Y:S02]  /*a660*/  SHF.R.U32.HI R44, RZ, 0x1, R44 ;  /* 0x00000001ff2c7819 */ /* 0x000fe4000001162c */
[----:B------:R-:W-:Y:S02]  /*a670*/  FSEL R60, R60, -INF , !P4 ;  /* 0xff8000003c3c7808 */ /* 0x000fe40006000000 */
[----:B------:R-:W-:-:S02]  /*a680*/  FSEL R61, R61, -INF , !P3 ;  /* 0xff8000003d3d7808 */ /* 0x000fc40005800000 */
[----:B------:R-:W-:Y:S02]  /*a690*/  FMNMX3 R207, R207, R57, R58, !PT ;  /* 0x00000039cfcf7276 */ /* 0x000fe4000780003a */
[----:B------:R-:W-:Y:S01]  /*a6a0*/  LOP3.LUT P3, RZ, R44, 0x1, RZ, 0xc0, !PT ;  /* 0x000000012cff7812 */ /* 0x000fe2000786c0ff */
[----:B------:R-:W-:Y:S01]  /*a6b0*/  FMUL R44, R63, UR48 ;  /* 0x000000303f2c7c20 */ /* 0x000fe20008400000 */
[----:B------:R-:W-:Y:S01]  /*a6c0*/  FMUL R63, R64, UR48 ;  /* 0x00000030403f7c20 */ /* 0x000fe20008400000 */
[----:B------:R-:W-:Y:S02]  /*a6d0*/  FSEL R62, R62, -INF , !P2 ;  /* 0xff8000003e3e7808 */ /* 0x000fe40005000000 */
[----:B------:R-:W-:Y:S02]  /*a6e0*/  FMNMX3 R207, R207, R59, R60, !PT ;  /* 0x0000003bcfcf7276 */ /* 0x000fe4000780003c */
[----:B------:R-:W-:Y:S02]  /*a6f0*/  LOP3.LUT P4, RZ, R208, 0x1, RZ, 0xc0, !PT ;  /* 0x00000001d0ff7812 */ /* 0x000fe4000788c0ff */
[----:B------:R-:W-:Y:S01]  /*a700*/  FSEL R64, R44, -INF , !P6 ;  /* 0xff8000002c407808 */ /* 0x000fe20007000000 */
[----:B------:R-:W-:Y:S01]  /*a710*/  FMUL R44, R67, UR48 ;  /* 0x00000030432c7c20 */ /* 0x000fe20008400000 */
[----:B------:R-:W-:-:S02]  /*a720*/  FSEL R63, R63, -INF , !P5 ;  /* 0xff8000003f3f7808 */ /* 0x000fc40006800000 */
[----:B------:R-:W-:Y:S02]  /*a730*/  FMNMX3 R207, R207, R61, R62, !PT ;  /* 0x0000003dcfcf7276 */ /* 0x000fe4000780003e */
[----:B------:R-:W-:Y:S02]  /*a740*/  FSEL R67, R65, -INF , !P4 ;  /* 0xff80000041437808 */ /* 0x000fe40006000000 */
[----:B------:R-:W-:Y:S02]  /*a750*/  FSEL R66, R66, -INF , !P3 ;  /* 0xff80000042427808 */ /* 0x000fe40005800000 */
[----:B------:R-:W-:Y:S02]  /*a760*/  FMNMX3 R207, R207, R64, R63, !PT ;  /* 0x00000040cfcf7276 */ /* 0x000fe4000780003f */
[----:B------:R-:W-:Y:S02]  /*a770*/  FSEL R65, R44, -INF , P1 ;  /* 0xff8000002c417808 */ /* 0x000fe40000800000 */
[----:B------:R-:W-:-:S04]  /*a780*/  FMNMX3 R44, R207, R67, R66, !PT ;  /* 0x00000043cf2c7276 */ /* 0x000fc80007800042 */
[----:B------:R-:W-:-:S05]  /*a790*/  FMNMX R44, R65, R44, !PT ;  /* 0x0000002c412c7209 */ /* 0x000fca0007800000 */
[----:B------:R-:W0:Y:S02]  /*a7a0*/  SHFL.BFLY PT, R207, R44, 0x10, 0x1f ;  /* 0x0e001f002ccf7f89 */ /* 0x000e2400000e0000 */
[----:B0-----:R-:W-:-:S05]  /*a7b0*/  FMNMX3 R44, R44, R207, R181, !PT ;  /* 0x000000cf2c2c7276 */ /* 0x001fca00078000b5 */
[--C-:B------:R-:W-:Y:S01]  /*a7c0*/  FADD R6, R6, -R44.reuse ;  /* 0x8000002c06067221 */ /* 0x100fe20000000000 */
[--C-:B------:R-:W-:Y:S01]  /*a7d0*/  FADD R7, R7, -R44.reuse ;  /* 0x8000002c07077221 */ /* 0x100fe20000000000 */
[--C-:B------:R-:W-:Y:S01]  /*a7e0*/  FADD R4, R4, -R44.reuse ;  /* 0x8000002c04047221 */ /* 0x100fe20000000000 */
[--C-:B------:R-:W-:Y:S01]  /*a7f0*/  FADD R207, R5, -R44.reuse ;  /* 0x8000002c05cf7221 */ /* 0x100fe20000000000 */
[----:B------:R-:W-:Y:S01]  /*a800*/  FMUL R6, R6, 1.4426950216293334961 ;  /* 0x3fb8aa3b06067820 */ /* 0x000fe20000400000 */
[----:B------:R-:W-:Y:S01]  /*a810*/  FMUL R7, R7, 1.4426950216293334961 ;  /* 0x3fb8aa3b07077820 */ /* 0x000fe20000400000 */
[----:B------:R-:W-:Y:S01]  /*a820*/  FMUL R4, R4, 1.4426950216293334961 ;  /* 0x3fb8aa3b04047820 */ /* 0x000fe20000400000 */
[----:B------:R-:W-:Y:S01]  /*a830*/  FMUL R207, R207, 1.4426950216293334961 ;  /* 0x3fb8aa3bcfcf7820 */ /* 0x000fe20000400000 */
[----:B------:R0:W-:Y:S01]  /*a840*/  MUFU.EX2 R215, R6 ;  /* 0x0000000600d77308 */ /* 0x0001e20000000800 */
[--C-:B------:R-:W-:Y:S01]  /*a850*/  FADD R8, R8, -R44.reuse ;  /* 0x8000002c08087221 */ /* 0x100fe20000000000 */
[--C-:B------:R-:W-:Y:S01]  /*a860*/  FADD R10, R10, -R44.reuse ;  /* 0x8000002c0a0a7221 */ /* 0x100fe20000000000 */
[--C-:B------:R-:W-:Y:S01]  /*a870*/  FADD R11, R11, -R44.reuse ;  /* 0x8000002c0b0b7221 */ /* 0x100fe20000000000 */
[--C-:B------:R-:W-:Y:S01]  /*a880*/  FADD R9, R9, -R44.reuse ;  /* 0x8000002c09097221 */ /* 0x100fe20000000000 */
[----:B------:R-:W-:Y:S01]  /*a890*/  FMUL R8, R8, 1.4426950216293334961 ;  /* 0x3fb8aa3b08087820 */ /* 0x000fe20000400000 */
[----:B------:R-:W-:Y:S01]  /*a8a0*/  FMUL R10, R10, 1.4426950216293334961 ;  /* 0x3fb8aa3b0a0a7820 */ /* 0x000fe20000400000 */
[----:B------:R-:W-:Y:S01]  /*a8b0*/  FMUL R11, R11, 1.4426950216293334961 ;  /* 0x3fb8aa3b0b0b7820 */ /* 0x000fe20000400000 */
[----:B------:R2:W3:Y:S01]  /*a8c0*/  MUFU.EX2 R234, R7 ;  /* 0x0000000700ea7308 */ /* 0x0004e20000000800 */
[----:B------:R-:W-:Y:S01]  /*a8d0*/  FMUL R9, R9, 1.4426950216293334961 ;  /* 0x3fb8aa3b09097820 */ /* 0x000fe20000400000 */
[--C-:B------:R-:W-:Y:S01]  /*a8e0*/  FADD R15, R15, -R44.reuse ;  /* 0x8000002c0f0f7221 */ /* 0x100fe20000000000 */
[--C-:B------:R-:W-:Y:S01]  /*a8f0*/  FADD R12, R12, -R44.reuse ;  /* 0x8000002c0c0c7221 */ /* 0x100fe20000000000 */
[--C-:B------:R-:W-:Y:S01]  /*a900*/  FADD R14, R14, -R44.reuse ;  /* 0x8000002c0e0e7221 */ /* 0x100fe20000000000 */
[--C-:B------:R-:W-:Y:S01]  /*a910*/  FADD R24, R24, -R44.reuse ;  /* 0x8000002c18187221 */ /* 0x100fe20000000000 */
[----:B------:R-:W-:Y:S01]  /*a920*/  FMUL R15, R15, 1.4426950216293334961 ;  /* 0x3fb8aa3b0f0f7820 */ /* 0x000fe20000400000 */
[----:B0-----:R-:W-:Y:S01]  /*a930*/  FMUL R6, R12, 1.4426950216293334961 ;  /* 0x3fb8aa3b0c067820 */ /* 0x001fe20000400000 */
[----:B------:R3:W-:Y:S01]  /*a940*/  MUFU.EX2 R5, R4 ;  /* 0x0000000400057308 */ /* 0x0007e20000000800 */
[--C-:B------:R-:W-:Y:S01]  /*a950*/  FADD R13, R13, -R44.reuse ;  /* 0x8000002c0d0d7221 */ /* 0x100fe20000000000 */
[----:B------:R-:W-:Y:S01]  /*a960*/  FMUL R14, R14, 1.4426950216293334961 ;  /* 0x3fb8aa3b0e0e7820 */ /* 0x000fe20000400000 */
[--C-:B------:R-:W-:Y:S01]  /*a970*/  FADD R16, R16, -R44.reuse ;  /* 0x8000002c10107221 */ /* 0x100fe20000000000 */
[--C-:B------:R-:W-:Y:S01]  /*a980*/  FADD R17, R17, -R44.reuse ;  /* 0x8000002c11117221 */ /* 0x100fe20000000000 */
[----:B------:R-:W-:Y:S01]  /*a990*/  FMUL R13, R13, 1.4426950216293334961 ;  /* 0x3fb8aa3b0d0d7820 */ /* 0x000fe20000400000 */
[--C-:B------:R-:W-:Y:S01]  /*a9a0*/  FADD R28, R28, -R44.reuse ;  /* 0x8000002c1c1c7221 */ /* 0x100fe20000000000 */
[----:B--2---:R-:W-:Y:S01]  /*a9b0*/  FMUL R7, R16, 1.4426950216293334961 ;  /* 0x3fb8aa3b10077820 */ /* 0x004fe20000400000 */
[----:B------:R-:W0:Y:S01]  /*a9c0*/  MUFU.EX2 R214, R207 ;  /* 0x000000cf00d67308 */ /* 0x000e220000000800 */
[----:B---3--:R-:W-:Y:S01]  /*a9d0*/  F2FP.SATFINITE.E4M3.F32.PACK_AB_MERGE_C R4, R234, R215, RZ ;  /* 0x000000d7ea04723e */ /* 0x008fe200048070ff */
[--C-:B------:R-:W-:Y:S01]  /*a9e0*/  FADD R19, R19, -R44.reuse ;  /* 0x8000002c13137221 */ /* 0x100fe20000000000 */
[--C-:B------:R-:W-:Y:S01]  /*a9f0*/  FADD R29, R29, -R44.reuse ;  /* 0x8000002c1d1d7221 */ /* 0x100fe20000000000 */
[--C-:B------:R-:W-:Y:S01]  /*aa00*/  FADD R18, R18, -R44.reuse ;  /* 0x8000002c12127221 */ /* 0x100fe20000000000 */
[--C-:B------:R-:W-:Y:S01]  /*aa10*/  FADD R20, R20, -R44.reuse ;  /* 0x8000002c14147221 */ /* 0x100fe20000000000 */
[----:B------:R-:W-:Y:S01]  /*aa20*/  FMUL R12, R19, 1.4426950216293334961 ;  /* 0x3fb8aa3b130c7820 */ /* 0x000fe20000400000 */
[----:B------:R-:W-:Y:S01]  /*aa30*/  FMUL R19, R29, 1.4426950216293334961 ;  /* 0x3fb8aa3b1d137820 */ /* 0x000fe20000400000 */
[----:B------:R2:W3:Y:S01]  /*aa40*/  MUFU.EX2 R210, R8 ;  /* 0x0000000800d27308 */ /* 0x0004e20000000800 */
[--C-:B------:R-:W-:Y:S01]  /*aa50*/  FADD R21, R21, -R44.reuse ;  /* 0x8000002c15157221 */ /* 0x100fe20000000000 */
[--C-:B------:R-:W-:Y:S01]  /*aa60*/  FADD R22, R22, -R44.reuse ;  /* 0x8000002c16167221 */ /* 0x100fe20000000000 */
[--C-:B------:R-:W-:Y:S01]  /*aa70*/  FADD R23, R23, -R44.reuse ;  /* 0x8000002c17177221 */ /* 0x100fe20000000000 */
[--C-:B------:R-:W-:Y:S01]  /*aa80*/  FADD R25, R25, -R44.reuse ;  /* 0x8000002c19197221 */ /* 0x100fe20000000000 */
[--C-:B------:R-:W-:Y:S01]  /*aa90*/  FADD R26, R26, -R44.reuse ;  /* 0x8000002c1a1a7221 */ /* 0x100fe20000000000 */
[--C-:B------:R-:W-:Y:S01]  /*aaa0*/  FADD R27, R27, -R44.reuse ;  /* 0x8000002c1b1b7221 */ /* 0x100fe20000000000 */
[----:B------:R-:W-:Y:S01]  /*aab0*/  FADD R34, R34, -R44 ;  /* 0x8000002c22227221 */ /* 0x000fe20000000000 */
[----:B------:R4:W-:Y:S01]  /*aac0*/  MUFU.EX2 R212, R10 ;  /* 0x0000000a00d47308 */ /* 0x0009e20000000800 */
[----:B0-----:R-:W-:Y:S01]  /*aad0*/  F2FP.SATFINITE.E4M3.F32.PACK_AB_MERGE_C R4, R214, R5, R4 ;  /* 0x00000005d604723e */ /* 0x001fe20004807004 */
[----:B------:R-:W-:Y:S01]  /*aae0*/  FADD R5, R5, R214 ;  /* 0x000000d605057221 */ /* 0x000fe20000000000 */
[----:B--2---:R-:W-:Y:S01]  /*aaf0*/  FMUL R8, R17, 1.4426950216293334961 ;  /* 0x3fb8aa3b11087820 */ /* 0x004fe20000400000 */
[----:B------:R-:W-:Y:S01]  /*ab00*/  FMUL R17, R28, 1.4426950216293334961 ;  /* 0x3fb8aa3b1c117820 */ /* 0x000fe20000400000 */
[----:B------:R-:W-:Y:S01]  /*ab10*/  FMUL R16, R25, 1.4426950216293334961 ;  /* 0x3fb8aa3b19107820 */ /* 0x000fe20000400000 */
[----:B------:R-:W-:Y:S01]  /*ab20*/  FADD R5, R215, R5 ;  /* 0x00000005d7057221 */ /* 0x000fe20000000000 */
[--C-:B------:R-:W-:Y:S01]  /*ab30*/  FADD R30, R30, -R44.reuse ;  /* 0x8000002c1e1e7221 */ /* 0x100fe20000000000 */
[----:B------:R0:W2:Y:S01]  /*ab40*/  MUFU.EX2 R213, R11 ;  /* 0x0000000b00d57308 */ /* 0x0000a20000000800 */
[----:B----4-:R-:W-:Y:S01]  /*ab50*/  FMUL R10, R20, 1.4426950216293334961 ;  /* 0x3fb8aa3b140a7820 */ /* 0x010fe20000400000 */
[----:B------:R-:W-:Y:S01]  /*ab60*/  FADD R5, R234, R5 ;  /* 0x00000005ea057221 */ /* 0x000fe20000000000 */
[----:B------:R-:W-:Y:S01]  /*ab70*/  FMUL R20, R27, 1.4426950216293334961 ;  /* 0x3fb8aa3b1b147820 */ /* 0x000fe20000400000 */
[--C-:B------:R-:W-:Y:S01]  /*ab80*/  FADD R31, R31, -R44.reuse ;  /* 0x8000002c1f1f7221 */ /* 0x100fe20000000000 */
[--C-:B------:R-:W-:Y:S01]  /*ab90*/  FADD R33, R33, -R44.reuse ;  /* 0x8000002c21217221 */ /* 0x100fe20000000000 */
[--C-:B------:R-:W-:Y:S01]  /*aba0*/  FADD R35, R35, -R44.reuse ;  /* 0x8000002c23237221 */ /* 0x100fe20000000000 */
[--C-:B------:R-:W-:Y:S01]  /*abb0*/  FADD R36, R36, -R44.reuse ;  /* 0x8000002c24247221 */ /* 0x100fe20000000000 */
[----:B------:R4:W5:Y:S01]  /*abc0*/  MUFU.EX2 R211, R9 ;  /* 0x0000000900d37308 */ /* 0x0009620000000800 */
[----:B0-----:R-:W-:Y:S01]  /*abd0*/  FMUL R11, R21, 1.4426950216293334961 ;  /* 0x3fb8aa3b150b7820 */ /* 0x001fe20000400000 */
[----:B------:R-:W-:Y:S01]  /*abe0*/  FMUL R25, R31, 1.4426950216293334961 ;  /* 0x3fb8aa3b1f197820 */ /* 0x000fe20000400000 */
[--C-:B------:R-:W-:Y:S01]  /*abf0*/  FADD R21, R32, -R44.reuse ;  /* 0x8000002c20157221 */ /* 0x100fe20000000000 */
[----:B------:R-:W-:Y:S01]  /*ac00*/  FMUL R27, R35, 1.4426950216293334961 ;  /* 0x3fb8aa3b231b7820 */ /* 0x000fe20000400000 */
[----:B------:R-:W-:Y:S01]  /*ac10*/  FMUL R36, R36, 1.4426950216293334961 ;  /* 0x3fb8aa3b24247820 */ /* 0x000fe20000400000 */
[--C-:B------:R-:W-:Y:S01]  /*ac20*/  FADD R37, R37, -R44.reuse ;  /* 0x8000002c25257221 */ /* 0x100fe20000000000 */
[----:B------:R-:W-:Y:S01]  /*ac30*/  FMUL R21, R21, 1.4426950216293334961 ;  /* 0x3fb8aa3b15157820 */ /* 0x000fe20000400000 */
[----:B------:R0:W-:Y:S01]  /*ac40*/  MUFU.EX2 R209, R15 ;  /* 0x0000000f00d17308 */ /* 0x0001e20000000800 */
[----:B----4-:R-:W-:Y:S01]  /*ac50*/  FMUL R9, R18, 1.4426950216293334961 ;  /* 0x3fb8aa3b12097820 */ /* 0x010fe20000400000 */
[----:B------:R-:W-:Y:S01]  /*ac60*/  FMUL R18, R26, 1.4426950216293334961 ;  /* 0x3fb8aa3b1a127820 */ /* 0x000fe20000400000 */
[----:B------:R-:W-:Y:S01]  /*ac70*/  FMUL R26, R34, 1.4426950216293334961 ;  /* 0x3fb8aa3b221a7820 */ /* 0x000fe20000400000 */
[--C-:B------:R-:W-:Y:S01]  /*ac80*/  FADD R38, R38, -R44.reuse ;  /* 0x8000002c26267221 */ /* 0x100fe20000000000 */
[--C-:B------:R-:W-:Y:S01]  /*ac90*/  FADD R39, R39, -R44.reuse ;  /* 0x8000002c27277221 */ /* 0x100fe20000000000 */
[--C-:B------:R-:W-:Y:S01]  /*aca0*/  FADD R41, R41, -R44.reuse ;  /* 0x8000002c29297221 */ /* 0x100fe20000000000 */
[--C-:B------:R-:W-:Y:S01]  /*acb0*/  FADD R42, R42, -R44.reuse ;  /* 0x8000002c2a2a7221 */ /* 0x100fe20000000000 */
[----:B------:R4:W1:Y:S01]  /*acc0*/  MUFU.EX2 R208, R14 ;  /* 0x0000000e00d07308 */ /* 0x0008620000000800 */
[----:B0-----:R-:W-:Y:S01]  /*acd0*/  FMUL R15, R24, 1.4426950216293334961 ;  /* 0x3fb8aa3b180f7820 */ /* 0x001fe20000400000 */
[----:B---3--:R-:W-:Y:S01]  /*ace0*/  FADD R24, R210, R5 ;  /* 0x00000005d2187221 */ /* 0x008fe20000000000 */
[----:B--2---:R-:W-:Y:S01]  /*acf0*/  F2FP.SATFINITE.E4M3.F32.PACK_AB_MERGE_C R5, R213, R212, RZ ;  /* 0x000000d4d505723e */ /* 0x004fe200048070ff */
[----:B------:R-:W-:Y:S01]  /*ad00*/  FMUL R31, R39, 1.4426950216293334961 ;  /* 0x3fb8aa3b271f7820 */ /* 0x000fe20000400000 */
[----:B------:R-:W-:Y:S01]  /*ad10*/  FMUL R32, R42, 1.4426950216293334961 ;  /* 0x3fb8aa3b2a207820 */ /* 0x000fe20000400000 */
[----:B------:R-:W-:Y:S01]  /*ad20*/  FADD R43, R43, -R44 ;  /* 0x8000002c2b2b7221 */ /* 0x000fe20000000000 */
[C---:B-----5:R-:W-:Y:S01]  /*ad30*/  F2FP.SATFINITE.E4M3.F32.PACK_AB_MERGE_C R5, R211.reuse, R210, R5 ;  /* 0x000000d2d305723e */ /* 0x060fe20004807005 */
[----:B------:R-:W0:Y:S01]  /*ad40*/  MUFU.EX2 R6, R6 ;  /* 0x0000000600067308 */ /* 0x000e220000000800 */
[----:B------:R-:W-:Y:S01]  /*ad50*/  FADD R211, R211, R24 ;  /* 0x00000018d3d37221 */ /* 0x000fe20000000000 */
[----:B----4-:R-:W-:Y:S01]  /*ad60*/  FMUL R14, R23, 1.4426950216293334961 ;  /* 0x3fb8aa3b170e7820 */ /* 0x010fe20000400000 */
[----:B------:R-:W-:Y:S01]  /*ad70*/  FMUL R23, R30, 1.4426950216293334961 ;  /* 0x3fb8aa3b1e177820 */ /* 0x000fe20000400000 */
[----:B------:R-:W-:Y:S01]  /*ad80*/  FMUL R24, R37, 1.4426950216293334961 ;  /* 0x3fb8aa3b25187820 */ /* 0x000fe20000400000 */
[----:B------:R-:W-:Y:S01]  /*ad90*/  FADD R211, R212, R211 ;  /* 0x000000d3d4d37221 */ /* 0x000fe20000000000 */
[----:B------:R-:W-:Y:S01]  /*ada0*/  FMUL R30, R38, 1.4426950216293334961 ;  /* 0x3fb8aa3b261e7820 */ /* 0x000fe20000400000 */
[--C-:B------:R-:W-:Y:S01]  /*adb0*/  FADD R37, R40, -R44.reuse ;  /* 0x8000002c28257221 */ /* 0x100fe20000000000 */
[----:B------:R2:W3:Y:S01]  /*adc0*/  MUFU.EX2 R207, R13 ;  /* 0x0000000d00cf7308 */ /* 0x0004e20000000800 */
[----:B------:R-:W-:Y:S01]  /*add0*/  FADD R28, R213, R211 ;  /* 0x000000d3d51c7221 */ /* 0x000fe20000000000 */
[----:B-1----:R-:W-:Y:S01]  /*ade0*/  F2FP.SATFINITE.E4M3.F32.PACK_AB_MERGE_C R29, R209, R208, RZ ;  /* 0x000000d0d11d723e */ /* 0x002fe200048070ff */
[----:B------:R-:W-:Y:S01]  /*adf0*/  FMUL R37, R37, 1.4426950216293334961 ;  /* 0x3fb8aa3b25257820 */ /* 0x000fe20000400000 */
[--C-:B------:R-:W-:Y:S01]  /*ae00*/  FADD R206, R206, -R44.reuse ;  /* 0x8000002ccece7221 */ /* 0x100fe20000000000 */
[--C-:B------:R-:W-:Y:S01]  /*ae10*/  FADD R45, R45, -R44.reuse ;  /* 0x8000002c2d2d7221 */ /* 0x100fe20000000000 */
[--C-:B------:R-:W-:Y:S01]  /*ae20*/  FADD R46, R46, -R44.reuse ;  /* 0x8000002c2e2e7221 */ /* 0x100fe20000000000 */
[----:B------:R-:W-:Y:S01]  /*ae30*/  FADD R47, R47, -R44 ;  /* 0x8000002c2f2f7221 */ /* 0x000fe20000000000 */
[----:B------:R-:W1:Y:S01]  /*ae40*/  MUFU.EX2 R7, R7 ;  /* 0x0000000700077308 */ /* 0x000e620000000800 */
[----:B0-----:R-:W-:Y:S01]  /*ae50*/  FADD R28, R6, R28 ;  /* 0x0000001c061c7221 */ /* 0x001fe20000000000 */
[----:B--2---:R-:W-:Y:S01]  /*ae60*/  FMUL R13, R22, 1.4426950216293334961 ;  /* 0x3fb8aa3b160d7820 */ /* 0x004fe20000400000 */
[----:B------:R-:W-:Y:S01]  /*ae70*/  FMUL R22, R33, 1.4426950216293334961 ;  /* 0x3fb8aa3b21167820 */ /* 0x000fe20000400000 */
[----:B------:R-:W-:Y:S01]  /*ae80*/  FMUL R33, R43, 1.4426950216293334961 ;  /* 0x3fb8aa3b2b217820 */ /* 0x000fe20000400000 */
[----:B------:R-:W-:Y:S01]  /*ae90*/  FMUL R38, R206, 1.4426950216293334961 ;  /* 0x3fb8aa3bce267820 */ /* 0x000fe20000400000 */
[----:B------:R-:W-:Y:S01]  /*aea0*/  FMUL R46, R46, 1.4426950216293334961 ;  /* 0x3fb8aa3b2e2e7820 */ /* 0x000fe20000400000 */
[----:B------:R-:W-:Y:S01]  /*aeb0*/  FADD R48, R48, -R44 ;  /* 0x8000002c30307221 */ /* 0x000fe20000000000 */
[----:B------:R-:W0:Y:S01]  /*aec0*/  MUFU.EX2 R8, R8 ;  /* 0x0000000800087308 */ /* 0x000e220000000800 */
[C---:B---3--:R-:W-:Y:S01]  /*aed0*/  F2FP.SATFINITE.E4M3.F32.PACK_AB_MERGE_C R6, R207.reuse, R6, R29 ;  /* 0x00000006cf06723e */ /* 0x048fe2000480701d */
[----:B------:R-:W-:Y:S01]  /*aee0*/  FADD R207, R207, R28 ;  /* 0x0000001ccfcf7221 */ /* 0x000fe20000000000 */
[----:B------:R-:W-:Y:S01]  /*aef0*/  FMUL R28, R41, 1.4426950216293334961 ;  /* 0x3fb8aa3b291c7820 */ /* 0x000fe20000400000 */
[----:B------:R-:W-:Y:S01]  /*af00*/  FMUL R29, R45, 1.4426950216293334961 ;  /* 0x3fb8aa3b2d1d7820 */ /* 0x000fe20000400000 */
[----:B------:R-:W-:Y:S01]  /*af10*/  FMUL R47, R47, 1.4426950216293334961 ;  /* 0x3fb8aa3b2f2f7820 */ /* 0x000fe20000400000 */
[----:B------:R-:W-:Y:S01]  /*af20*/  FADD R207, R208, R207 ;  /* 0x000000cfd0cf7221 */ /* 0x000fe20000000000 */
[----:B------:R-:W-:Y:S01]  /*af30*/  FMUL R39, R48, 1.4426950216293334961 ;  /* 0x3fb8aa3b30277820 */ /* 0x000fe20000400000 */
[----:B------:R-:W2:Y:S01]  /*af40*/  MUFU.EX2 R9, R9 ;  /* 0x0000000900097308 */ /* 0x000ea20000000800 */
[--C-:B------:R-:W-:Y:S01]  /*af50*/  FADD R49, R49, -R44.reuse ;  /* 0x8000002c31317221 */ /* 0x100fe20000000000 */
[----:B------:R-:W-:Y:S01]  /*af60*/  FADD R207, R209, R207 ;  /* 0x000000cfd1cf7221 */ /* 0x000fe20000000000 */
[--C-:B------:R-:W-:Y:S01]  /*af70*/  FADD R50, R50, -R44.reuse ;  /* 0x8000002c32327221 */ /* 0x100fe20000000000 */
[--C-:B------:R-:W-:Y:S01]  /*af80*/  FADD R51, R51, -R44.reuse ;  /* 0x8000002c33337221 */ /* 0x100fe20000000000 */
[----:B------:R-:W-:Y:S01]  /*af90*/  FMUL R40, R49, 1.4426950216293334961 ;  /* 0x3fb8aa3b31287820 */ /* 0x000fe20000400000 */
[----:B-1----:R-:W-:Y:S01]  /*afa0*/  FADD R207, R7, R207 ;  /* 0x000000cf07cf7221 */ /* 0x002fe20000000000 */
[----:B------:R-:W-:Y:S01]  /*afb0*/  FMUL R50, R50, 1.4426950216293334961 ;  /* 0x3fb8aa3b32327820 */ /* 0x000fe20000400000 */
[----:B------:R-:W1:Y:S01]  /*afc0*/  MUFU.EX2 R12, R12 ;  /* 0x0000000c000c7308 */ /* 0x000e620000000800 */
[--C-:B------:R-:W-:Y:S01]  /*afd0*/  FADD R52, R52, -R44.reuse ;  /* 0x8000002c34347221 */ /* 0x100fe20000000000 */
[----:B0-----:R-:W-:Y:S01]  /*afe0*/  FADD R207, R8, R207 ;  /* 0x000000cf08cf7221 */ /* 0x001fe20000000000 */
[----:B------:R-:W-:Y:S01]  /*aff0*/  FMUL R51, R51, 1.4426950216293334961 ;  /* 0x3fb8aa3b33337820 */ /* 0x000fe20000400000 */
[--C-:B------:R-:W-:Y:S01]  /*b000*/  FADD R53, R53, -R44.reuse ;  /* 0x8000002c35357221 */ /* 0x100fe20000000000 */
[----:B------:R-:W-:Y:S01]  /*b010*/  FMUL R42, R52, 1.4426950216293334961 ;  /* 0x3fb8aa3b342a7820 */ /* 0x000fe20000400000 */
[--C-:B------:R-:W-:Y:S01]  /*b020*/  FADD R54, R54, -R44.reuse ;  /* 0x8000002c36367221 */ /* 0x100fe20000000000 */
[--C-:B------:R-:W-:Y:S01]  /*b030*/  FADD R55, R55, -R44.reuse ;  /* 0x8000002c37377221 */ /* 0x100fe20000000000 */
[----:B------:R-:W0:Y:S01]  /*b040*/  MUFU.EX2 R10, R10 ;  /* 0x0000000a000a7308 */ /* 0x000e220000000800 */
[----:B--2---:R-:W-:Y:S01]  /*b050*/  FADD R207, R9, R207 ;  /* 0x000000cf09cf7221 */ /* 0x004fe20000000000 */
[----:B------:R-:W-:Y:S01]  /*b060*/  FMUL R43, R53, 1.4426950216293334961 ;  /* 0x3fb8aa3b352b7820 */ /* 0x000fe20000400000 */
[----:B------:R-:W-:Y:S01]  /*b070*/  FMUL R41, R54, 1.4426950216293334961 ;  /* 0x3fb8aa3b36297820 */ /* 0x000fe20000400000 */
[--C-:B------:R-:W-:Y:S01]  /*b080*/  FADD R56, R56, -R44.reuse ;  /* 0x8000002c38387221 */ /* 0x100fe20000000000 */
[--C-:B------:R-:W-:Y:S01]  /*b090*/  FADD R57, R57, -R44.reuse ;  /* 0x8000002c39397221 */ /* 0x100fe20000000000 */
[--C-:B------:R-:W-:Y:S01]  /*b0a0*/  FADD R58, R58, -R44.reuse ;  /* 0x8000002c3a3a7221 */ /* 0x100fe20000000000 */
[--C-:B------:R-:W-:Y:S01]  /*b0b0*/  FADD R59, R59, -R44.reuse ;  /* 0x8000002c3b3b7221 */ /* 0x100fe20000000000 */
[----:B------:R-:W2:Y:S01]  /*b0c0*/  MUFU.EX2 R11, R11 ;  /* 0x0000000b000b7308 */ /* 0x000ea20000000800 */
[----:B-1----:R-:W-:Y:S01]  /*b0d0*/  FADD R207, R12, R207 ;  /* 0x000000cf0ccf7221 */ /* 0x002fe20000000000 */
[----:B------:R-:W-:Y:S01]  /*b0e0*/  FMUL R48, R57, 1.4426950216293334961 ;  /* 0x3fb8aa3b39307820 */ /* 0x000fe20000400000 */
[--C-:B------:R-:W-:Y:S01]  /*b0f0*/  FADD R60, R60, -R44.reuse ;  /* 0x8000002c3c3c7221 */ /* 0x100fe20000000000 */
[--C-:B------:R-:W-:Y:S01]  /*b100*/  FADD R61, R61, -R44.reuse ;  /* 0x8000002c3d3d7221 */ /* 0x100fe20000000000 */
[--C-:B------:R-:W-:Y:S01]  /*b110*/  FADD R62, R62, -R44.reuse ;  /* 0x8000002c3e3e7221 */ /* 0x100fe20000000000 */
[--C-:B------:R-:W-:Y:S01]  /*b120*/  FADD R64, R64, -R44.reuse ;  /* 0x8000002c40407221 */ /* 0x100fe20000000000 */
[----:B------:R-:W-:Y:S01]  /*b130*/  FMUL R49, R60, 1.4426950216293334961 ;  /* 0x3fb8aa3b3c317820 */ /* 0x000fe20000400000 */
[----:B------:R-:W1:Y:S01]  /*b140*/  MUFU.EX2 R13, R13 ;  /* 0x0000000d000d7308 */ /* 0x000e620000000800 */
[----:B0-----:R-:W-:Y:S01]  /*b150*/  FADD R207, R10, R207 ;  /* 0x000000cf0acf7221 */ /* 0x001fe20000000000 */
[----:B------:R-:W-:Y:S01]  /*b160*/  FMUL R52, R61, 1.4426950216293334961 ;  /* 0x3fb8aa3b3d347820 */ /* 0x000fe20000400000 */
[----:B------:R-:W-:Y:S01]  /*b170*/  FADD R63, R63, -R44 ;  /* 0x8000002c3f3f7221 */ /* 0x000fe20000000000 */
[----:B------:R-:W-:-:S02]  /*b180*/  IMAD.U32 R35, RZ, RZ, UR6 ;  /* 0x00000006ff237e24 */ /* 0x000fc4000f8e00ff */
[--C-:B------:R-:W-:Y:S01]  /*b190*/  FADD R67, R67, -R44.reuse ;  /* 0x8000002c43437221 */ /* 0x100fe20000000000 */
[--C-:B------:R-:W-:Y:S01]  /*b1a0*/  FADD R66, R66, -R44.reuse ;  /* 0x8000002c42427221 */ /* 0x100fe20000000000 */
[----:B------:R-:W-:Y:S01]  /*b1b0*/  FMUL R53, R63, 1.4426950216293334961 ;  /* 0x3fb8aa3b3f357820 */ /* 0x000fe20000400000 */
[----:B------:R-:W0:Y:S01]  /*b1c0*/  MUFU.EX2 R14, R14 ;  /* 0x0000000e000e7308 */ /* 0x000e220000000800 */
[----:B--2---:R-:W-:Y:S01]  /*b1d0*/  FADD R207, R11, R207 ;  /* 0x000000cf0bcf7221 */ /* 0x004fe20000000000 */
[----:B------:R2:W3:Y:S01]  /*b1e0*/  SYNCS.PHASECHK.TRANS64.TRYWAIT P1, [UR15], R35 ;  /* 0x00000023ff0075a7 */ /* 0x0004e2000802110f */
[----:B------:R-:W-:Y:S01]  /*b1f0*/  FMUL R54, R67, 1.4426950216293334961 ;  /* 0x3fb8aa3b43367820 */ /* 0x000fe20000400000 */
[----:B------:R-:W-:-:S04]  /*b200*/  FADD R65, R65, -R44 ;  /* 0x8000002c41417221 */ /* 0x000fc80000000000 */
[----:B------:R-:W4:Y:S01]  /*b210*/  MUFU.EX2 R15, R15 ;  /* 0x0000000f000f7308 */ /* 0x000f220000000800 */
[----:B-1----:R-:W-:Y:S01]  /*b220*/  FADD R34, R13, R207 ;  /* 0x000000cf0d227221 */ /* 0x002fe20000000000 */
[----:B------:R-:W-:-:S06]  /*b230*/  FMUL R57, R65, 1.4426950216293334961 ;  /* 0x3fb8aa3b41397820 */ /* 0x000fcc0000400000 */
[----:B------:R-:W1:Y:S01]  /*b240*/  MUFU.EX2 R16, R16 ;  /* 0x0000001000107308 */ /* 0x000e620000000800 */
[----:B0-----:R-:W-:-:S07]  /*b250*/  FADD R34, R14, R34 ;  /* 0x000000220e227221 */ /* 0x001fce0000000000 */
[----:B------:R-:W0:Y:S01]  /*b260*/  MUFU.EX2 R18, R18 ;  /* 0x0000001200127308 */ /* 0x000e220000000800 */
[----:B----4-:R-:W-:-:S07]  /*b270*/  FADD R34, R15, R34 ;  /* 0x000000220f227221 */ /* 0x010fce0000000000 */
[----:B------:R-:W4:Y:S01]  /*b280*/  MUFU.EX2 R20, R20 ;  /* 0x0000001400147308 */ /* 0x000f220000000800 */
[----:B-1----:R-:W-:-:S07]  /*b290*/  FADD R34, R16, R34 ;  /* 0x0000002210227221 */ /* 0x002fce0000000000 */
        /* <DEDUP_REMOVED lines=36> */
[----:B------:R1:W5:Y:S01]  /*b4e0*/  MUFU.EX2 R206, R46 ;  /* 0x0000002e00ce7308 */ /* 0x0003620000000800 */
[----:B0-----:R-:W-:-:S07]  /*b4f0*/  FADD R34, R38, R34 ;  /* 0x0000002226227221 */ /* 0x001fce0000000000 */
[----:B------:R0:W2:Y:S01]  /*b500*/  MUFU.EX2 R207, R47 ;  /* 0x0000002f00cf7308 */ /* 0x0000a20000000800 */
[----:B----4-:R-:W-:Y:S01]  /*b510*/  FADD R34, R29, R34 ;  /* 0x000000221d227221 */ /* 0x010fe20000000000 */
[----:B-1----:R-:W-:Y:S01]  /*b520*/  FMUL R46, R55, 1.4426950216293334961 ;  /* 0x3fb8aa3b372e7820 */ /* 0x002fe20000400000 */
[----:B------:R-:W-:-:S05]  /*b530*/  FMUL R55, R62, 1.4426950216293334961 ;  /* 0x3fb8aa3b3e377820 */ /* 0x000fca0000400000 */
[----:B------:R-:W1:Y:S01]  /*b540*/  MUFU.EX2 R39, R39 ;  /* 0x0000002700277308 */ /* 0x000e620000000800 */
[----:B-----5:R-:W-:Y:S01]  /*b550*/  FADD R34, R206, R34 ;  /* 0x00000022ce227221 */ /* 0x020fe20000000000 */
[----:B0-----:R-:W-:Y:S01]  /*b560*/  FMUL R47, R56, 1.4426950216293334961 ;  /* 0x3fb8aa3b382f7820 */ /* 0x001fe20000400000 */
[----:B------:R-:W-:-:S05]  /*b570*/  FMUL R56, R64, 1.4426950216293334961 ;  /* 0x3fb8aa3b40387820 */ /* 0x000fca0000400000 */
[----:B------:R-:W0:Y:S01]  /*b580*/  MUFU.EX2 R40, R40 ;  /* 0x0000002800287308 */ /* 0x000e220000000800 */
[----:B--2---:R-:W-:-:S07]  /*b590*/  FADD R34, R207, R34 ;  /* 0x00000022cf227221 */ /* 0x004fce0000000000 */
[----:B------:R2:W4:Y:S01]  /*b5a0*/  MUFU.EX2 R208, R50 ;  /* 0x0000003200d07308 */ /* 0x0005220000000800 */
[----:B-1----:R-:W-:-:S07]  /*b5b0*/  FADD R34, R39, R34 ;  /* 0x0000002227227221 */ /* 0x002fce0000000000 */
[----:B------:R1:W5:Y:S01]  /*b5c0*/  MUFU.EX2 R209, R51 ;  /* 0x0000003300d17308 */ /* 0x0003620000000800 */
[----:B0-----:R-:W-:Y:S01]  /*b5d0*/  FADD R34, R40, R34 ;  /* 0x0000002228227221 */ /* 0x001fe20000000000 */
[----:B--2---:R-:W-:Y:S01]  /*b5e0*/  FMUL R50, R58, 1.4426950216293334961 ;  /* 0x3fb8aa3b3a327820 */ /* 0x004fe20000400000 */
[----:B------:R-:W-:-:S05]  /*b5f0*/  FMUL R58, R66, 1.4426950216293334961 ;  /* 0x3fb8aa3b423a7820 */ /* 0x000fca0000400000 */
[----:B------:R-:W0:Y:S01]  /*b600*/  MUFU.EX2 R42, R42 ;  /* 0x0000002a002a7308 */ /* 0x000e220000000800 */
[----:B----4-:R-:W-:Y:S01]  /*b610*/  FADD R34, R208, R34 ;  /* 0x00000022d0227221 */ /* 0x010fe20000000000 */
[----:B-1----:R-:W-:-:S06]  /*b620*/  FMUL R51, R59, 1.4426950216293334961 ;  /* 0x3fb8aa3b3b337820 */ /* 0x002fcc0000400000 */
[----:B------:R-:W1:Y:S01]  /*b630*/  MUFU.EX2 R43, R43 ;  /* 0x0000002b002b7308 */ /* 0x000e620000000800 */
[----:B-----5:R-:W-:-:S07]  /*b640*/  FADD R34, R209, R34 ;  /* 0x00000022d1227221 */ /* 0x020fce0000000000 */
[----:B------:R-:W2:Y:S01]  /*b650*/  MUFU.EX2 R41, R41 ;  /* 0x0000002900297308 */ /* 0x000ea20000000800 */
[----:B0-----:R-:W-:-:S07]  /*b660*/  FADD R34, R42, R34 ;  /* 0x000000222a227221 */ /* 0x001fce0000000000 */
[----:B------:R-:W0:Y:S01]  /*b670*/  MUFU.EX2 R46, R46 ;  /* 0x0000002e002e7308 */ /* 0x000e220000000800 */
[----:B-1----:R-:W-:-:S07]  /*b680*/  FADD R34, R43, R34 ;  /* 0x000000222b227221 */ /* 0x002fce0000000000 */
[----:B------:R-:W1:Y:S01]  /*b690*/  MUFU.EX2 R47, R47 ;  /* 0x0000002f002f7308 */ /* 0x000e620000000800 */
[----:B--2---:R-:W-:-:S07]  /*b6a0*/  FADD R34, R41, R34 ;  /* 0x0000002229227221 */ /* 0x004fce0000000000 */
        /* <DEDUP_REMOVED lines=21> */
[----:B-1----:R-:W-:-:S04]  /*b800*/  FADD R34, R54, R34 ;  /* 0x0000002236227221 */ /* 0x002fc80000000000 */
[----:B--2---:R-:W-:Y:S01]  /*b810*/  FADD R45, R58, R34 ;  /* 0x000000223a2d7221 */ /* 0x004fe20000000000 */
[----:B------:R-:W-:-:S04]  /*b820*/  IADD3 R34, P2, PT, R2, UR19, RZ ;  /* 0x0000001302227c10 */ /* 0x000fc8000ff5e0ff */
[----:B------:R-:W-:Y:S01]  /*b830*/  IADD3.X R35, PT, PT, R3, UR8, RZ, P2, !PT ;  /* 0x0000000803237c10 */ /* 0x000fe200097fe4ff */
[----:B0-----:R-:W-:-:S05]  /*b840*/  FADD R45, R57, R45 ;  /* 0x0000002d392d7221 */ /* 0x001fca0000000000 */
[----:B------:R0:W1:Y:S01]  /*b850*/  SHFL.BFLY PT, R234, R45, 0x10, 0x1f ;  /* 0x0e001f002dea7f89 */ /* 0x00006200000e0000 */
[----:B---3--:R-:W-:Y:S05]  /*b860*/  @!P1 BRA `(.L_x_14) ;  /* 0x0000003800f09947 */ /* 0x008fea0003800000 */
.L_x_23:
[----:B------:R2:W3:Y:S02]  /*b870*/  LDG.E.U8 R59, desc[UR26][R34.64] ;  /* 0x0000001a223b7981 */ /* 0x0004e4000c1e1100 */
[----:B--2---:R-:W-:-:S04]  /*b880*/  IADD3 R34, P1, PT, R184, UR19, RZ ;  /* 0x00000013b8227c10 */ /* 0x004fc8000ff3e0ff */
[----:B------:R-:W-:-:S05]  /*b890*/  IADD3.X R35, PT, PT, R185, UR8, RZ, P1, !PT ;  /* 0x00000008b9237c10 */ /* 0x000fca0008ffe4ff */
[----:B------:R2:W4:Y:S02]  /*b8a0*/  LDG.E.U8 R60, desc[UR26][R34.64] ;  /* 0x0000001a223c7981 */ /* 0x000524000c1e1100 */
[----:B--2---:R-:W-:-:S04]  /*b8b0*/  IADD3 R34, P1, PT, R170, UR19, RZ ;  /* 0x00000013aa227c10 */ /* 0x004fc8000ff3e0ff */
[----:B------:R-:W-:-:S05]  /*b8c0*/  IADD3.X R35, PT, PT, R171, UR8, RZ, P1, !PT ;  /* 0x00000008ab237c10 */ /* 0x000fca0008ffe4ff */
[----:B------:R2:W5:Y:S02]  /*b8d0*/  LDG.E.U8 R61, desc[UR26][R34.64] ;  /* 0x0000001a223d7981 */ /* 0x000564000c1e1100 */
[----:B--2---:R-:W-:-:S04]  /*b8e0*/  IADD3 R34, P1, PT, R160, UR19, RZ ;  /* 0x00000013a0227c10 */ /* 0x004fc8000ff3e0ff */
[----:B------:R-:W-:-:S05]  /*b8f0*/  IADD3.X R35, PT, PT, R161, UR8, RZ, P1, !PT ;  /* 0x00000008a1237c10 */ /* 0x000fca0008ffe4ff */
[----:B------:R2:W3:Y:S02]  /*b900*/  LDG.E.U8 R62, desc[UR26][R34.64] ;  /* 0x0000001a223e7981 */ /* 0x0004e4000c1e1100 */
        /* <DEDUP_REMOVED lines=32> */
[----:B------:R2:W5:Y:S01]  /*bb10*/  LDG.E.U8 R215, desc[UR26][R34.64] ;  /* 0x0000001a22d77981 */ /* 0x000562000c1e1100 */
[----:B------:R-:W-:Y:S02]  /*bb20*/  F2FP.SATFINITE.E4M3.F32.PACK_AB_MERGE_C R9, R12, R9, RZ ;  /* 0x000000090c09723e */ /* 0x000fe400048070ff */
[----:B--2---:R-:W-:-:S04]  /*bb30*/  IADD3 R34, P1, PT, R70, UR19, RZ ;  /* 0x0000001346227c10 */ /* 0x004fc8000ff3e0ff */
[----:B------:R-:W-:Y:S02]  /*bb40*/  IADD3.X R35, PT, PT, R71, UR8, RZ, P1, !PT ;  /* 0x0000000847237c10 */ /* 0x000fe40008ffe4ff */
[----:B------:R-:W-:Y:S02]  /*bb50*/  IADD3 R12, P1, PT, R192, UR19, RZ ;  /* 0x00000013c00c7c10 */ /* 0x000fe4000ff3e0ff */
[----:B------:R-:W-:Y:S01]  /*bb60*/  F2FP.SATFINITE.E4M3.F32.PACK_AB_MERGE_C R14, R14, R13, RZ ;  /* 0x0000000d0e0e723e */ /* 0x000fe200048070ff */
[----:B------:R-:W2:Y:S01]  /*bb70*/  LDG.E.U8 R34, desc[UR26][R34.64] ;  /* 0x0000001a22227981 */ /* 0x000ea2000c1e1100 */
[----:B------:R-:W-:-:S05]  /*bb80*/  IADD3.X R13, PT, PT, R193, UR8, RZ, P1, !PT ;  /* 0x00000008c10d7c10 */ /* 0x000fca0008ffe4ff */
[----:B------:R0:W2:Y:S01]  /*bb90*/  LDG.E.U8 R35, desc[UR26][R12.64] ;  /* 0x0000001a0c237981 */ /* 0x0000a2000c1e1100 */
[----:B------:R-:W-:Y:S02]  /*bba0*/  F2FP.SATFINITE.E4M3.F32.PACK_AB_MERGE_C R18, R20, R18, RZ ;  /* 0x000000121412723e */ /* 0x000fe400048070ff */
[----:B0-----:R-:W-:-:S04]  /*bbb0*/  IADD3 R12, P1, PT, R178, UR19, RZ ;  /* 0x00000013b20c7c10 */ /* 0x001fc8000ff3e0ff */
        /* <DEDUP_REMOVED lines=12> */
[----:B------:R-:W-:Y:S01]  /*bc80*/  IADD3.X R13, PT, PT, R147, UR8, RZ, P1, !PT ;  /* 0x00000008930d7c10 */ /* 0x000fe20008ffe4ff */
[----:B------:R-:W0:Y:S04]  /*bc90*/  S2R R235, SR_TID.X ;  /* 0x0000000000eb7919 */ /* 0x000e280000002100 */
[----:B------:R1:W2:Y:S01]  /*bca0*/  LDG.E.U8 R31, desc[UR26][R12.64] ;  /* 0x0000001a0c1f7981 */ /* 0x0002a2000c1e1100 */
[----:B------:R-:W-:Y:S02]  /*bcb0*/  F2FP.SATFINITE.E4M3.F32.PACK_AB_MERGE_C R32, R33, R32, RZ ;  /* 0x000000202120723e */ /* 0x000fe400048070ff */
[----:B-1----:R-:W-:-:S04]  /*bcc0*/  IADD3 R12, P1, PT, R136, UR19, RZ ;  /* 0x00000013880c7c10 */ /* 0x002fc8000ff3e0ff */
[----:B------:R-:W-:-:S05]  /*bcd0*/  IADD3.X R13, PT, PT, R137, UR8, RZ, P1, !PT ;  /* 0x00000008890d7c10 */ /* 0x000fca0008ffe4ff */
[----:B------:R1:W2:Y:S01]  /*bce0*/  LDG.E.U8 R33, desc[UR26][R12.64] ;  /* 0x0000001a0c217981 */ /* 0x0002a2000c1e1100 */
[----:B------:R-:W-:Y:S02]  /*bcf0*/  F2FP.SATFINITE.E4M3.F32.PACK_AB_MERGE_C R206, R207, R206, RZ ;  /* 0x000000cecfce723e */ /* 0x000fe400048070ff */
[----:B-1----:R-:W-:-:S04]  /*bd00*/  IADD3 R12, P1, PT, R126, UR19, RZ ;  /* 0x000000137e0c7c10 */ /* 0x002fc8000ff3e0ff */
[----:B------:R-:W-:-:S05]  /*bd10*/  IADD3.X R13, PT, PT, R127, UR8, RZ, P1, !PT ;  /* 0x000000087f0d7c10 */ /* 0x000fca0008ffe4ff */
[----:B------:R1:W2:Y:S01]  /*bd20*/  LDG.E.U8 R207, desc[UR26][R12.64] ;  /* 0x0000001a0ccf7981 */ /* 0x0002a2000c1e1100 */
[----:B------:R-:W-:Y:S02]  /*bd30*/  F2FP.SATFINITE.E4M3.F32.PACK_AB_MERGE_C R208, R209, R208, RZ ;  /* 0x000000d0d1d0723e */ /* 0x000fe400048070ff */
[----:B0-----:R-:W-:Y:S02]  /*bd40*/  LOP3.LUT R235, R235, 0x7f, RZ, 0xc0, !PT ;  /* 0x0000007febeb7812 */ /* 0x001fe400078ec0ff */
[----:B-1----:R-:W-:-:S04]  /*bd50*/  IADD3 R12, P1, PT, R72, UR19, RZ ;  /* 0x00000013480c7c10 */ /* 0x002fc8000ff3e0ff */
[----:B------:R-:W-:-:S05]  /*bd60*/  IADD3.X R13, PT, PT, R73, UR8, RZ, P1, !PT ;  /* 0x00000008490d7c10 */ /* 0x000fca0008ffe4ff */
[----:B------:R0:W2:Y:S04]  /*bd70*/  LDG.E.U8 R209, desc[UR26][R12.64] ;  /* 0x0000001a0cd17981 */ /* 0x0000a8000c1e1100 */
[----:B---3--:R1:W-:Y:S01]  /*bd80*/  STS.U8 [R235+UR11+0x6000], R59 ;  /* 0x0060003beb007988 */ /* 0x0083e2000800000b */
[----:B0-----:R-:W-:-:S04]  /*bd90*/  IADD3 R12, P1, PT, R190, UR19, RZ ;  /* 0x00000013be0c7c10 */ /* 0x001fc8000ff3e0ff */
[----:B------:R-:W-:-:S05]  /*bda0*/  IADD3.X R13, PT, PT, R191, UR8, RZ, P1, !PT ;  /* 0x00000008bf0d7c10 */ /* 0x000fca0008ffe4ff */
[----:B-1----:R0:W3:Y:S04]  /*bdb0*/  LDG.E.U8 R59, desc[UR26][R12.64] ;  /* 0x0000001a0c3b7981 */ /* 0x0020e8000c1e1100 */
[----:B----4-:R1:W-:Y:S01]  /*bdc0*/  STS.U8 [R235+UR11+0x6400], R60 ;  /* 0x0064003ceb007988 */ /* 0x0103e2000800000b */
[----:B0-----:R-:W-:-:S04]  /*bdd0*/  IADD3 R12, P1, PT, R176, UR19, RZ ;  /* 0x00000013b00c7c10 */ /* 0x001fc8000ff3e0ff */
[----:B------:R-:W-:-:S05]  /*bde0*/  IADD3.X R13, PT, PT, R177, UR8, RZ, P1, !PT ;  /* 0x00000008b10d7c10 */ /* 0x000fca0008ffe4ff */
[----:B-1----:R0:W4:Y:S04]  /*bdf0*/  LDG.E.U8 R60, desc[UR26][R12.64] ;  /* 0x0000001a0c3c7981 */ /* 0x002128000c1e1100 */
[----:B-----5:R1:W-:Y:S01]  /*be00*/  STS.U8 [R235+UR11+0x6800], R61 ;  /* 0x0068003deb007988 */ /* 0x0203e2000800000b */
[----:B0-----:R-:W-:-:S04]  /*be10*/  IADD3 R12, P1, PT, R164, UR19, RZ ;  /* 0x00000013a40c7c10 */ /* 0x001fc8000ff3e0ff */
[----:B------:R-:W-:-:S05]  /*be20*/  IADD3.X R13, PT, PT, R165, UR8, RZ, P1, !PT ;  /* 0x00000008a50d7c10 */ /* 0x000fca0008ffe4ff */
[----:B-1----:R0:W5:Y:S04]  /*be30*/  LDG.E.U8 R61, desc[UR26][R12.64] ;  /* 0x0000001a0c3d7981 */ /* 0x002168000c1e1100 */
[----:B------:R1:W-:Y:S01]  /*be40*/  STS.U8 [R235+UR11+0x6c00], R62 ;  /* 0x006c003eeb007988 */ /* 0x0003e2000800000b */
[----:B0-----:R-:W-:-:S04]  /*be50*/  IADD3 R12, P1, PT, R154, UR19, RZ ;  /* 0x000000139a0c7c10 */ /* 0x001fc8000ff3e0ff */
[----:B------:R-:W-:-:S05]  /*be60*/  IADD3.X R13, PT, PT, R155, UR8, RZ, P1, !PT ;  /* 0x000000089b0d7c10 */ /* 0x000fca0008ffe4ff */
[----:B-1----:R0:W2:Y:S04]  /*be70*/  LDG.E.U8 R62, desc[UR26][R12.64] ;  /* 0x0000001a0c3e7981 */ /* 0x0020a8000c1e1100 */
        /* <DEDUP_REMOVED lines=15> */
[----:B-1----:R0:W2:Y:S02]  /*bf70*/  LDG.E.U8 R66, desc[UR26][R12.64] ;  /* 0x0000001a0c427981 */ /* 0x0020a4000c1e1100 */
[----:B0-----:R-:W0:Y:S01]  /*bf80*/  S2R R13, SR_TID.X ;  /* 0x00000000000d7919 */ /* 0x001e220000002100 */
[----:B------:R-:W-:Y:S02]  /*bf90*/  IADD3 R12, P1, PT, R188, UR19, RZ ;  /* 0x00000013bc0c7c10 */ /* 0x000fe4000ff3e0ff */
[----:B0-----:R-:W-:-:S04]  /*bfa0*/  LOP3.LUT R13, R13, 0x7f, RZ, 0xc0, !PT ;  /* 0x0000007f0d0d7812 */ /* 0x001fc800078ec0ff */
[----:B------:R-:W-:-:S05]  /*bfb0*/  LOP3.LUT R13, R13, 0x10, RZ, 0x3c, !PT ;  /* 0x000000100d0d7812 */ /* 0x000fca00078e3cff */
[----:B------:R0:W-:Y:S02]  /*bfc0*/  STS.U8 [R13+UR11+0x6080], R67 ;  /* 0x006080430d007988 */ /* 0x0001e4000800000b */
[----:B0-----:R-:W-:-:S05]  /*bfd0*/  IADD3.X R13, PT, PT, R189, UR8, RZ, P1, !PT ;  /* 0x00000008bd0d7c10 */ /* 0x001fca0008ffe4ff */
[----:B------:R0:W2:Y:S02]  /*bfe0*/  LDG.E.U8 R67, desc[UR26][R12.64] ;  /* 0x0000001a0c437981 */ /* 0x0000a4000c1e1100 */
        /* <DEDUP_REMOVED lines=20> */
[----:B------:R0:W3:Y:S02]  /*c130*/  LDG.E.U8 R212, desc[UR26][R12.64] ;  /* 0x0000001a0cd47981 */ /* 0x0000e4000c1e1100 */
        /* <DEDUP_REMOVED lines=25> */
[----:B--2---:R0:W-:Y:S02]  /*c2d0*/  STS.U8 [R13+UR11+0x7c80], R34 ;  /* 0x007c80220d007988 */ /* 0x0041e4000800000b */
        /* <DEDUP_REMOVED lines=73> */
[----:B-1----:R0:W3:Y:S04]  /*c770*/  LDG.E.U8 R62, desc[UR26][R12.64] ;  /* 0x0000001a0c3e7981 */ /* 0x0020e8000c1e1100 */
        /* <DEDUP_REMOVED lines=14> */
[----:B------:R-:W-:Y:S02]  /*c860*/  IADD3.X R13, PT, PT, R105, UR8, RZ, P1, !PT ;  /* 0x00000008690d7c10 */ /* 0x000fe40008ffe4ff */
[----:B-1----:R-:W-:-:S03]  /*c870*/  LOP3.LUT R252, R235, 0x40, RZ, 0x3c, !PT ;  /* 0x00000040ebfc7812 */ /* 0x002fc600078e3cff */
[----:B------:R0:W4:Y:S04]  /*c880*/  LDG.E.U8 R66, desc[UR26][R12.64] ;  /* 0x0000001a0c427981 */ /* 0x000128000c1e1100 */
[----:B------:R1:W-:Y:S01]  /*c890*/  STS.U8 [R252+UR11+0x6200], R67 ;  /* 0x00620043fc007988 */ /* 0x0003e2000800000b */
[----:B0-----:R-:W-:-:S04]  /*c8a0*/  IADD3 R12, P1, PT, R106, UR19, RZ ;  /* 0x000000136a0c7c10 */ /* 0x001fc8000ff3e0ff */
[----:B------:R-:W-:-:S05]  /*c8b0*/  IADD3.X R13, PT, PT, R107, UR8, RZ, P1, !PT ;  /* 0x000000086b0d7c10 */ /* 0x000fca0008ffe4ff */
[----:B-1----:R0:W5:Y:S04]  /*c8c0*/  LDG.E.U8 R67, desc[UR26][R12.64] ;  /* 0x0000001a0c437981 */ /* 0x002168000c1e1100 */
[----:B------:R1:W-:Y:S01]  /*c8d0*/  STS.U8 [R252+UR11+0x6600], R210 ;  /* 0x006600d2fc007988 */ /* 0x0003e2000800000b */
[----:B0-----:R-:W-:-:S04]  /*c8e0*/  IADD3 R12, P1, PT, R108, UR19, RZ ;  /* 0x000000136c0c7c10 */ /* 0x001fc8000ff3e0ff */
[----:B------:R-:W-:-:S05]  /*c8f0*/  IADD3.X R13, PT, PT, R109, UR8, RZ, P1, !PT ;  /* 0x000000086d0d7c10 */ /* 0x000fca0008ffe4ff */
[----:B-1----:R0:W5:Y:S01]  /*c900*/  LDG.E.U8 R210, desc[UR26][R12.64] ;  /* 0x0000001a0cd27981 */ /* 0x002162000c1e1100 */
[----:B------:R-:W1:Y:S03]  /*c910*/  S2R R235, SR_TID.X ;  /* 0x0000000000eb7919 */ /* 0x000e660000002100 */
[----:B------:R0:W-:Y:S02]  /*c920*/  STS.U8 [R252+UR11+0x6a00], R211 ;  /* 0x006a00d3fc007988 */ /* 0x0001e4000800000b */
[----:B0-----:R-:W-:-:S04]  /*c930*/  IADD3 R12, P1, PT, R110, UR19, RZ ;  /* 0x000000136e0c7c10 */ /* 0x001fc8000ff3e0ff */
[----:B------:R-:W-:Y:S01]  /*c940*/  IADD3.X R13, PT, PT, R111, UR8, RZ, P1, !PT ;  /* 0x000000086f0d7c10 */ /* 0x000fe20008ffe4ff */
[----:B------:R-:W-:Y:S04]  /*c950*/  STS.U8 [R252+UR11+0x6e00], R212 ;  /* 0x006e00d4fc007988 */ /* 0x000fe8000800000b */
[----:B------:R0:W5:Y:S04]  /*c960*/  LDG.E.U8 R211, desc[UR26][R12.64] ;  /* 0x0000001a0cd37981 */ /* 0x000168000c1e1100 */
[----:B------:R-:W-:Y:S04]  /*c970*/  STS.U8 [R252+UR11+0x7200], R213 ;  /* 0x007200d5fc007988 */ /* 0x000fe8000800000b */
[----:B------:R1:W-:Y:S01]  /*c980*/  STS.U8 [R252+UR11+0x7600], R214 ;  /* 0x007600d6fc007988 */ /* 0x0003e2000800000b */
[----:B0-----:R-:W-:-:S04]  /*c990*/  IADD3 R12, P1, PT, R112, UR19, RZ ;  /* 0x00000013700c7c10 */ /* 0x001fc8000ff3e0ff */
[----:B------:R-:W-:Y:S01]  /*c9a0*/  IADD3.X R13, PT, PT, R113, UR8, RZ, P1, !PT ;  /* 0x00000008710d7c10 */ /* 0x000fe20008ffe4ff */
[----:B-1----:R-:W0:Y:S04]  /*c9b0*/  S2R R252, SR_TID.X ;  /* 0x0000000000fc7919 */ /* 0x002e280000002100 */
[----:B------:R1:W5:Y:S02]  /*c9c0*/  LDG.E.U8 R212, desc[UR26][R12.64] ;  /* 0x0000001a0cd47981 */ /* 0x000364000c1e1100 */
[----:B-1----:R-:W-:-:S04]  /*c9d0*/  IADD3 R12, P1, PT, R114, UR19, RZ ;  /* 0x00000013720c7c10 */ /* 0x002fc8000ff3e0ff */
[----:B------:R-:W-:-:S05]  /*c9e0*/  IADD3.X R13, PT, PT, R115, UR8, RZ, P1, !PT ;  /* 0x00000008730d7c10 */ /* 0x000fca0008ffe4ff */
[----:B------:R1:W5:Y:S01]  /*c9f0*/  LDG.E.U8 R213, desc[UR26][R12.64] ;  /* 0x0000001a0cd57981 */ /* 0x000362000c1e1100 */
[----:B------:R-:W-:Y:S02]  /*ca00*/  LOP3.LUT R214, R235, 0x7f, RZ, 0xc0, !PT ;  /* 0x0000007febd67812 */ /* 0x000fe400078ec0ff */
[----:B-1----:R-:W-:-:S04]  /*ca10*/  IADD3 R12, P1, PT, R116, UR19, RZ ;  /* 0x00000013740c7c10 */ /* 0x002fc8000ff3e0ff */
[----:B------:R-:W-:-:S05]  /*ca20*/  IADD3.X R13, PT, PT, R117, UR8, RZ, P1, !PT ;  /* 0x00000008750d7c10 */ /* 0x000fca0008ffe4ff */
[----:B------:R1:W5:Y:S02]  /*ca30*/  LDG.E.U8 R235, desc[UR26][R12.64] ;  /* 0x0000001a0ceb7981 */ /* 0x000364000c1e1100 */
[----:B-1----:R-:W-:Y:S02]  /*ca40*/  LOP3.LUT R13, R214, 0x40, RZ, 0x3c, !PT ;  /* 0x00000040d60d7812 */ /* 0x002fe400078e3cff */
[----:B------:R-:W-:Y:S02]  /*ca50*/  IADD3 R12, P1, PT, R118, UR19, RZ ;  /* 0x00000013760c7c10 */ /* 0x000fe4000ff3e0ff */
[C---:B0-----:R-:W-:Y:S01]  /*ca60*/  LOP3.LUT R214, R252.reuse, 0x7f, RZ, 0xc0, !PT ;  /* 0x0000007ffcd67812 */ /* 0x041fe200078ec0ff */
[----:B------:R0:W-:Y:S01]  /*ca70*/  STS.U8 [R13+UR11+0x7a00], R215 ;  /* 0x007a00d70d007988 */ /* 0x0001e2000800000b */
[----:B------:R-:W-:Y:S02]  /*ca80*/  LOP3.LUT R252, R252, 0x7f, RZ, 0xc0, !PT ;  /* 0x0000007ffcfc7812 */ /* 0x000fe400078ec0ff */
[----:B0-----:R-:W-:-:S02]  /*ca90*/  IADD3.X R13, PT, PT, R119, UR8, RZ, P1, !PT ;  /* 0x00000008770d7c10 */ /* 0x001fc40008ffe4ff */
[----:B------:R-:W-:-:S03]  /*caa0*/  LOP3.LUT R215, R214, 0x40, RZ, 0x3c, !PT ;  /* 0x00000040d6d77812 */ /* 0x000fc600078e3cff */
[----:B------:R0:W5:Y:S01]  /*cab0*/  LDG.E.U8 R214, desc[UR26][R12.64] ;  /* 0x0000001a0cd67981 */ /* 0x000162000c1e1100 */
[----:B------:R-:W-:-:S03]  /*cac0*/  LOP3.LUT R252, R252, 0x50, RZ, 0x3c, !PT ;  /* 0x00000050fcfc7812 */ /* 0x000fc600078e3cff */
[----:B--2---:R1:W-:Y:S01]  /*cad0*/  STS.U8 [R215+UR11+0x7e00], R34 ;  /* 0x007e0022d7007988 */ /* 0x0043e2000800000b */
[----:B0-----:R-:W-:-:S04]  /*cae0*/  IADD3 R12, P1, PT, R120, UR19, RZ ;  /* 0x00000013780c7c10 */ /* 0x001fc8000ff3e0ff */
[----:B------:R-:W-:-:S05]  /*caf0*/  IADD3.X R13, PT, PT, R121, UR8, RZ, P1, !PT ;  /* 0x00000008790d7c10 */ /* 0x000fca0008ffe4ff */
[----:B------:R0:W2:Y:S01]  /*cb00*/  LDG.E.U8 R12, desc[UR26][R12.64] ;  /* 0x0000001a0c0c7981 */ /* 0x0000a2000c1e1100 */
[----:B------:R-:W-:Y:S01]  /*cb10*/  F2FP.SATFINITE.E4M3.F32.PACK_AB_MERGE_C R7, R8, R7, R9 ;  /* 0x000000070807723e */ /* 0x000fe20004807009 */
[----:B------:R-:W-:Y:S01]  /*cb20*/  ULEA UR15, UR33, UR11, 0x3 ;  /* 0x0000000b210f7291 */ /* 0x000fe2000f8e18ff */
[----:B------:R-:W-:Y:S01]  /*cb30*/  F2FP.SATFINITE.E4M3.F32.PACK_AB_MERGE_C R8, R11, R10, R14 ;  /* 0x0000000a0b08723e */ /* 0x000fe2000480700e */
[----:B------:R0:W-:Y:S01]  /*cb40*/  STS.U8 [R252+UR11+0x6280], R35 ;  /* 0x00628023fc007988 */ /* 0x0001e2000800000b */
[----:B------:R-:W-:Y:S01]  /*cb50*/  FADD R14, -R44, R181 ;  /* 0x000000b52c0e7221 */ /* 0x000fe20000000100 */
[----:B------:R-:W-:Y:S01]  /*cb60*/  F2FP.SATFINITE.E4M3.F32.PACK_AB_MERGE_C R9, R16, R15, R18 ;  /* 0x0000000f1009723e */ /* 0x000fe20004807012 */
[----:B------:R-:W-:Y:S01]  /*cb70*/  FADD R234, R45, R234 ;  /* 0x000000ea2dea7221 */ /* 0x000fe20000000000 */
[----:B-1----:R-:W1:Y:S01]  /*cb80*/  S2R R215, SR_TID.X ;  /* 0x0000000000d77919 */ /* 0x002e620000002100 */
[----:B------:R-:W-:Y:S01]  /*cb90*/  F2FP.SATFINITE.E4M3.F32.PACK_AB_MERGE_C R10, R19, R17, R23 ;  /* 0x00000011130a723e */ /* 0x000fe20004807017 */
[----:B------:R-:W-:Y:S01]  /*cba0*/  FMUL R14, R14, 1.4426950216293334961 ;  /* 0x3fb8aa3b0e0e7820 */ /* 0x000fe20000400000 */
[----:B------:R-:W-:Y:S01]  /*cbb0*/  F2FP.SATFINITE.E4M3.F32.PACK_AB_MERGE_C R11, R22, R21, R26 ;  /* 0x00000015160b723e */ /* 0x000fe2000480701a */
[----:B------:R0:W-:Y:S01]  /*cbc0*/  STS.U8 [R252+UR11+0x6680], R20 ;  /* 0x00668014fc007988 */ /* 0x0001e2000800000b */
[----:B------:R-:W-:Y:S01]  /*cbd0*/  F2FP.SATFINITE.E4M3.F32.PACK_AB_MERGE_C R37, R28, R37, R32 ;  /* 0x000000251c25723e */ /* 0x000fe20004807020 */
[----:B------:R-:W-:Y:S01]  /*cbe0*/  UIADD3 UR15, UPT, UPT, UR15, 0x9000, URZ ;  /* 0x000090000f0f7890 */ /* 0x000fe2000fffe0ff */
[----:B------:R-:W-:Y:S01]  /*cbf0*/  F2FP.SATFINITE.E4M3.F32.PACK_AB_MERGE_C R36, R24, R36, R30 ;  /* 0x000000241824723e */ /* 0x000fe2000480701e */
[----:B0-----:R-:W0:Y:S01]  /*cc00*/  S2R R35, SR_TID.X ;  /* 0x0000000000237919 */ /* 0x001e220000002100 */
[----:B------:R-:W-:Y:S01]  /*cc10*/  F2FP.SATFINITE.E4M3.F32.PACK_AB_MERGE_C R38, R29, R38, R206 ;  /* 0x000000261d26723e */ /* 0x000fe200048070ce */
[----:B------:R-:W-:Y:S01]  /*cc20*/  UMOV UR6, UR7 ;  /* 0x0000000700067c82 */ /* 0x000fe20008000000 */
[----:B------:R-:W-:-:S02]  /*cc30*/  F2FP.SATFINITE.E4M3.F32.PACK_AB_MERGE_C R39, R40, R39, R208 ;  /* 0x000000272827723e */ /* 0x000fc400048070d0 */
[----:B------:R-:W-:Y:S01]  /*cc40*/  F2FP.SATFINITE.E4M3.F32.PACK_AB_MERGE_C R40, R46, R41, RZ ;  /* 0x000000292e28723e */ /* 0x000fe200048070ff */
[----:B------:R-:W0:Y:S01]  /*cc50*/  S2R R252, SR_TID.X ;  /* 0x0000000000fc7919 */ /* 0x000e220000002100 */
[----:B------:R-:W-:Y:S02]  /*cc60*/  F2FP.SATFINITE.E4M3.F32.PACK_AB_MERGE_C R50, R51, R50, RZ ;  /* 0x000000323332723e */ /* 0x000fe400048070ff */
[----:B------:R-:W-:Y:S02]  /*cc70*/  F2FP.SATFINITE.E4M3.F32.PACK_AB_MERGE_C R55, R56, R55, RZ ;  /* 0x000000373837723e */ /* 0x000fe400048070ff */
[----:B------:R-:W-:Y:S02]  /*cc80*/  F2FP.SATFINITE.E4M3.F32.PACK_AB_MERGE_C R57, R57, R58, RZ ;  /* 0x0000003a3939723e */ /* 0x000fe400048070ff */
[----:B------:R-:W-:Y:S02]  /*cc90*/  F2FP.SATFINITE.E4M3.F32.PACK_AB_MERGE_C R40, R43, R42, R40 ;  /* 0x0000002a2b28723e */ /* 0x000fe40004807028 */
[----:B------:R-:W-:-:S02]  /*cca0*/  F2FP.SATFINITE.E4M3.F32.PACK_AB_MERGE_C R41, R48, R47, R50 ;  /* 0x0000002f3029723e */ /* 0x000fc40004807032 */
[----:B------:R-:W-:Y:S02]  /*ccb0*/  F2FP.SATFINITE.E4M3.F32.PACK_AB_MERGE_C R42, R52, R49, R55 ;  /* 0x00000031342a723e */ /* 0x000fe40004807037 */
[----:B------:R-:W-:Y:S02]  /*ccc0*/  F2FP.SATFINITE.E4M3.F32.PACK_AB_MERGE_C R43, R54, R53, R57 ;  /* 0x00000035362b723e */ /* 0x000fe40004807039 */
[----:B-1----:R-:W-:Y:S01]  /*ccd0*/  LOP3.LUT R215, R215, 0x7f, RZ, 0xc0, !PT ;  /* 0x0000007fd7d77812 */ /* 0x002fe200078ec0ff */
[C---:B0-----:R-:W-:Y:S01]  /*cce0*/  IMAD.SHL.U32 R13, R35.reuse, 0x10, RZ ;  /* 0x00000010230d7824 */ /* 0x041fe200078e00ff */
[----:B------:R-:W-:-:S04]  /*ccf0*/  LOP3.LUT R34, R35, 0x60, RZ, 0xc0, !PT ;  /* 0x0000006023227812 */ /* 0x000fc800078ec0ff */
[----:B------:R-:W-:Y:S02]  /*cd00*/  LOP3.LUT R13, R13, 0x70, RZ, 0xc0, !PT ;  /* 0x000000700d0d7812 */ /* 0x000fe400078ec0ff */
[----:B------:R-:W-:-:S03]  /*cd10*/  LOP3.LUT R252, R252, 0x7f, RZ, 0xc0, !PT ;  /* 0x0000007ffcfc7812 */ /* 0x000fc600078ec0ff */
[----:B------:R-:W-:Y:S01]  /*cd20*/  IMAD R13, R34, 0x40, R13 ;  /* 0x00000040220d7824 */ /* 0x000fe200078e020d */
[----:B------:R-:W-:Y:S02]  /*cd30*/  LOP3.LUT R34, R35, 0x10, RZ, 0xc0, !PT ;  /* 0x0000001023227812 */ /* 0x000fe400078ec0ff */
[----:B------:R-:W-:-:S03]  /*cd40*/  LOP3.LUT R252, R252, 0x30, RZ, 0x3c, !PT ;  /* 0x00000030fcfc7812 */ /* 0x000fc600078e3cff */
[----:B------:R-:W-:-:S05]  /*cd50*/  IMAD.SHL.U32 R34, R34, 0x4, RZ ;  /* 0x0000000422227824 */ /* 0x000fca00078e00ff */
[----:B------:R-:W-:Y:S02]  /*cd60*/  LOP3.LUT R13, R13, R34, RZ, 0x3c, !PT ;  /* 0x000000220d0d7212 */ /* 0x000fe400078e3cff */
[----:B------:R-:W0:Y:S02]  /*cd70*/  S2R R34, SR_TID.X ;  /* 0x0000000000227919 */ /* 0x000e240000002100 */
[----:B0-----:R-:W-:-:S04]  /*cd80*/  LOP3.LUT R34, R34, 0x7f, RZ, 0xc0, !PT ;  /* 0x0000007f22227812 */ /* 0x001fc800078ec0ff */
[----:B------:R-:W-:Y:S02]  /*cd90*/  LOP3.LUT R20, R34, 0x50, RZ, 0x3c, !PT ;  /* 0x0000005022147812 */ /* 0x000fe400078e3cff */
[C---:B------:R-:W-:Y:S02]  /*cda0*/  LOP3.LUT R34, R215.reuse, 0x60, RZ, 0x3c, !PT ;  /* 0x00000060d7227812 */ /* 0x040fe400078e3cff */
[----:B------:R-:W-:Y:S01]  /*cdb0*/  LOP3.LUT R215, R215, 0x70, RZ, 0x3c, !PT ;  /* 0x00000070d7d77812 */ /* 0x000fe200078e3cff */
[----:B------:R-:W-:Y:S04]  /*cdc0*/  STS.U8 [R20+UR11+0x6a80], R25 ;  /* 0x006a801914007988 */ /* 0x000fe8000800000b */
[----:B------:R-:W-:Y:S04]  /*cdd0*/  STS.U8 [R20+UR11+0x6e80], R27 ;  /* 0x006e801b14007988 */ /* 0x000fe8000800000b */
[----:B------:R-:W-:Y:S04]  /*cde0*/  STS.U8 [R20+UR11+0x7280], R31 ;  /* 0x0072801f14007988 */ /* 0x000fe8000800000b */
[----:B------:R-:W-:Y:S04]  /*cdf0*/  STS.U8 [R20+UR11+0x7680], R33 ;  /* 0x0076802114007988 */ /* 0x000fe8000800000b */
[----:B------:R-:W-:Y:S04]  /*ce00*/  STS.U8 [R20+UR11+0x7a80], R207 ;  /* 0x007a80cf14007988 */ /* 0x000fe8000800000b */
[----:B------:R-:W-:Y:S04]  /*ce10*/  STS.U8 [R20+UR11+0x7e80], R209 ;  /* 0x007e80d114007988 */ /* 0x000fe8000800000b */
[----:B---3--:R0:W-:Y:S04]  /*ce20*/  STS.U8 [R34+UR11+0x6300], R59 ;  /* 0x0063003b22007988 */ /* 0x0081e8000800000b */
[----:B----4-:R1:W-:Y:S04]  /*ce30*/  STS.U8 [R34+UR11+0x6700], R60 ;  /* 0x0067003c22007988 */ /* 0x0103e8000800000b */
[----:B-----5:R-:W-:Y:S01]  /*ce40*/  STS.U8 [R34+UR11+0x6b00], R61 ;  /* 0x006b003d22007988 */ /* 0x020fe2000800000b */
[----:B0-----:R-:W-:-:S03]  /*ce50*/  LOP3.LUT R59, R35, 0xf, RZ, 0xc0, !PT ;  /* 0x0000000f233b7812 */ /* 0x001fc600078ec0ff */
[----:B------:R-:W-:Y:S01]  /*ce60*/  STS.U8 [R34+UR11+0x6f00], R62 ;  /* 0x006f003e22007988 */ /* 0x000fe2000800000b */
[----:B-1----:R0:W1:Y:S01]  /*ce70*/  MUFU.EX2 R60, R14 ;  /* 0x0000000e003c7308 */ /* 0x0020620000000800 */
[----:B------:R-:W-:Y:S02]  /*ce80*/  IMAD R59, R59, 0x80, R13 ;  /* 0x000000803b3b7824 */ /* 0x000fe400078e020d */
[----:B------:R-:W-:Y:S04]  /*ce90*/  STS.U8 [R34+UR11+0x7300], R63 ;  /* 0x0073003f22007988 */ /* 0x000fe8000800000b */
[----:B------:R-:W-:Y:S01]  /*cea0*/  STS.U8 [R34+UR11+0x7700], R64 ;  /* 0x0077004022007988 */ /* 0x000fe2000800000b */
[C---:B------:R-:W-:Y:S02]  /*ceb0*/  LOP3.LUT R13, R59.reuse, 0x10, RZ, 0x3c, !PT ;  /* 0x000000103b0d7812 */ /* 0x040fe400078e3cff */
[C---:B------:R-:W-:Y:S01]  /*cec0*/  LOP3.LUT R46, R59.reuse, 0x30, RZ, 0x3c, !PT ;  /* 0x000000303b2e7812 */ /* 0x040fe200078e3cff */
        /* <DEDUP_REMOVED lines=9> */
[----:B--2---:R-:W-:Y:S04]  /*cf60*/  STS.U8 [R215+UR11+0x7f80], R12 ;  /* 0x007f800cd7007988 */ /* 0x004fe8000800000b */
[----:B------:R2:W-:Y:S04]  /*cf70*/  STS.128 [R59+UR11], R4 ;  /* 0x000000043b007988 */ /* 0x0005e80008000c0b */
[----:B------:R0:W-:Y:S01]  /*cf80*/  STS.128 [R13+UR11], R8 ;  /* 0x000000080d007988 */ /* 0x0001e20008000c0b */
[----:B--2---:R-:W-:Y:S01]  /*cf90*/  LOP3.LUT R59, R59, 0x20, RZ, 0x3c, !PT ;  /* 0x000000203b3b7812 */ /* 0x004fe200078e3cff */
[----:B0-----:R-:W-:Y:S01]  /*cfa0*/  LDTM.16dp32bit_t0_t15.x32 R4, tmem[UR13] ;  /* 0x0000000d000479ee */ /* 0x001fe20008a80000 */
[----:B------:R-:W1:Y:S03]  /*cfb0*/  LDTM.16dp32bit_t16_t31.x32 R4, tmem[UR13+0x20] ;  /* 0x0000200d000479ee */ /* 0x000e660008aa0000 */
[----:B------:R0:W-:Y:S04]  /*cfc0*/  STS.128 [R59+UR11], R36 ;  /* 0x000000243b007988 */ /* 0x0001e80008000c0b */
[----:B------:R0:W-:Y:S01]  /*cfd0*/  STS.128 [R46+UR11], R40 ;  /* 0x000000282e007988 */ /* 0x0001e20008000c0b */
[----:B------:R-:W-:Y:S01]  /*cfe0*/  NOP ;  /* 0x0000000000007918 */ /* 0x000fe20000000000 */
[C---:B-1----:R-:W-:Y:S01]  /*cff0*/  FMUL R4, R60.reuse, R4 ;  /* 0x000000043c047220 */ /* 0x042fe20000400000 */
        /* <DEDUP_REMOVED lines=32> */
[----:B------:R0:W-:Y:S01]  /*d200*/  STTM.16dp32bit_t16_t31.x32 tmem[UR13+0x20], R4 ;  /* 0x00002004000079ed */ /* 0x0001e20008aa000d */
[----:B------:R-:W1:Y:S02]  /*d210*/  FENCE.VIEW.ASYNC.T ;  /* 0x00000000000073c6 */ /* 0x000e640000000200 */
[----:B-1----:R-:W-:Y:S06]  /*d220*/  BAR.SYNC.DEFER_BLOCKING 0x0 ;  /* 0x0000000000007b1d */ /* 0x002fec0000010000 */
[----:B------:R1:W-:Y:S06]  /*d230*/  MEMBAR.ALL.CTA ;  /* 0x0000000000007992 */ /* 0x0003ec0000008000 */
[----:B-1----:R-:W1:Y:S02]  /*d240*/  FENCE.VIEW.ASYNC.S ;  /* 0x00000000000073c6 */ /* 0x002e640000000000 */
[----:B-1----:R-:W-:Y:S06]  /*d250*/  BAR.SYNC.DEFER_BLOCKING 0x0 ;  /* 0x0000000000007b1d */ /* 0x002fec0000010000 */
[----:B------:R-:W-:Y:S05]  /*d260*/  BRA.U UP2, `(.L_x_15) ;  /* 0x0000000102507547 */ /* 0x000fea000b800000 */
[----:B------:R-:W-:Y:S01]  /*d270*/  UMOV UR28, UR20 ;  /* 0x00000014001c7c82 */ /* 0x000fe20008000000 */
[----:B------:R-:W-:Y:S01]  /*d280*/  UMOV UR29, 0x40004040 ;  /* 0x40004040001d7882 */ /* 0x000fe20000000000 */
        /* <DEDUP_REMOVED lines=18> */
.L_x_15:
[----:B0-----:R-:W2:Y:S01]  /*d3b0*/  LDL.LU R4, [R1+0x150] ;  /* 0x0001500001047983 */ /* 0x001ea20000300800 */
[----:B------:R-:W-:Y:S01]  /*d3c0*/  UIADD3 UR33, UPT, UPT, UR33, 0x1, URZ ;  /* 0x0000000121217890 */ /* 0x000fe2000fffe0ff */
[----:B------:R-:W-:Y:S01]  /*d3d0*/  IMAD.MOV.U32 R181, RZ, RZ, R44 ;  /* 0x000000ffffb57224 */ /* 0x000fe200078e002c */
[----:B------:R-:W-:Y:S02]  /*d3e0*/  USHF.L.U32 UR8, UR49, 0x7, URZ ;  /* 0x0000000731087899 */ /* 0x000fe400080006ff */
[----:B------:R-:W-:Y:S02]  /*d3f0*/  UISETP.GT.AND UP3, UPT, UR33, 0x1, UPT ;  /* 0x000000012100788c */ /* 0x000fe4000bf64270 */
[----:B------:R-:W-:Y:S02]  /*d400*/  UIADD3 UR19, UPT, UPT, UR8, UR19, URZ ;  /* 0x0000001308137290 */ /* 0x000fe4000fffe0ff */
[----:B-1----:R-:W-:Y:S02]  /*d410*/  USEL UR7, URZ, 0x1, !UP3 ;  /* 0x00000001ff077887 */ /* 0x002fe4000d800000 */
[----:B------:R-:W-:-:S02]  /*d420*/  USEL UR33, UR33, URZ, !UP3 ;  /* 0x000000ff21217287 */ /* 0x000fc4000d800000 */
[----:B------:R-:W-:Y:S02]  /*d430*/  UISETP.GE.AND UP3, UPT, UR21, UR18, UPT ;  /* 0x000000121500728c */ /* 0x000fe4000bf66270 */
[----:B------:R-:W-:Y:S01]  /*d440*/  ULOP3.LUT UR7, UR6, UR7, URZ, 0x3c, !UPT ;  /* 0x0000000706077292 */ /* 0x000fe2000f8e3cff */
[----:B------:R-:W-:Y:S01]  /*d450*/  UMOV UR8, UR21 ;  /* 0x0000001500087c82 */ /* 0x000fe20008000000 */
[----:B--2---:R-:W-:-:S05]  /*d460*/  FFMA R4, R60, R4, R234 ;  /* 0x000000043c047223 */ /* 0x004fca00000000ea */
[----:B------:R0:W-:Y:S02]  /*d470*/  STL [R1+0x150], R4 ;  /* 0x0001500401007387 */ /* 0x0001e40000100800 */
[----:B0-----:R-:W0:Y:S02]  /*d480*/  LDC R4, c[0x0][0x3c4] ;  /* 0x0000f100ff047b82 */ /* 0x001e240000000800 */
[----:B0-----:R-:W-:-:S04]  /*d490*/  IMAD.SHL.U32 R4, R4, 0x80, RZ ;  /* 0x0000008004047824 */ /* 0x001fc800078e00ff */
[----:B------:R-:W-:Y:S01]  /*d4a0*/  IMAD.IADD R180, R4, 0x1, R180 ;  /* 0x0000000104b47824 */ /* 0x000fe200078e02b4 */
[----:B------:R-:W-:Y:S06]  /*d4b0*/  BRA.U !UP3, `(.L_x_16) ;  /* 0xffffffa50b607547 */ /* 0x000fec000b83ffff */
.L_x_11:
[----:B------:R-:W2:Y:S01]  /*d4c0*/  LDL.LU R5, [R1+0x150] ;  /* 0x0001500001057983 */ /* 0x000ea20000300800 */
[----:B------:R-:W-:Y:S01]  /*d4d0*/  UISETP.GE.AND UP0, UPT, UR32, 0x1, UPT ;  /* 0x000000012000788c */ /* 0x000fe2000bf06270 */
[----:B0-----:R-:W0:Y:S02]  /*d4e0*/  S2R R4, SR_TID.X ;  /* 0x0000000000047919 */ /* 0x001e240000002100 */
[C---:B0-----:R-:W-:Y:S02]  /*d4f0*/  LOP3.LUT R2, R4.reuse, 0x10, RZ, 0xc0, !PT ;  /* 0x0000001004027812 */ /* 0x041fe400078ec0ff */
[----:B------:R-:W-:Y:S02]  /*d500*/  LOP3.LUT R37, R4, 0xf, RZ, 0xc0, !PT ;  /* 0x0000000f04257812 */ /* 0x000fe400078ec0ff */
[----:B------:R-:W-:Y:S02]  /*d510*/  SHF.R.U32.HI R3, RZ, 0x2, R4 ;  /* 0x00000002ff037819 */ /* 0x000fe40000011604 */
[----:B------:R-:W-:Y:S01]  /*d520*/  LEA R2, R2, UR11, 0x7 ;  /* 0x0000000b02027c11 */ /* 0x000fe2000f8e38ff */
[----:B--2---:R-:W-:-:S04]  /*d530*/  IMAD.MOV.U32 R43, RZ, RZ, R5 ;  /* 0x000000ffff2b7224 */ /* 0x004fc800078e0005 */
[----:B------:R-:W-:Y:S01]  /*d540*/  FMUL R0, R43, 8388608 ;  /* 0x4b0000002b007820 */ /* 0x000fe20000400000 */
[----:B------:R-:W-:Y:S06]  /*d550*/  BRA.U !UP0, `(.L_x_17) ;  /* 0x0000000108107547 */ /* 0x000fec000b800000 */
[----:B------:R-:W-:-:S06]  /*d560*/  USHF.L.U32 UR6, UR6, 0x1f, URZ ;  /* 0x0000001f06067899 */ /* 0x000fcc00080006ff */
[----:B------:R-:W-:-:S04]  /*d570*/  IMAD.U32 R4, RZ, RZ, UR6 ;  /* 0x00000006ff047e24 */ /* 0x000fc8000f8e00ff */
[----:B------:R-:W0:Y:S02]  /*d580*/  SYNCS.PHASECHK.TRANS64.TRYWAIT P1, [UR15], R4 ;  /* 0x00000004ff0075a7 */ /* 0x000e24000802110f */
[----:B0-----:R-:W-:Y:S05]  /*d590*/  @!P1 BRA `(.L_x_18) ;  /* 0x0000001c00b49947 */ /* 0x001fea0003800000 */
.L_x_17:
[----:B------:R-:W-:Y:S01]  /*d5a0*/  BAR.SYNC.DEFER_BLOCKING 0x0 ;  /* 0x0000000000007b1d */ /* 0x000fe20000010000 */
[----:B------:R-:W-:Y:S01]  /*d5b0*/  FSETP.GT.AND P1, PT, |R43|, 8.50705917302346158658e+37, PT ;  /* 0x7e8000002b00780b */ /* 0x000fe20003f24200 */
[----:B------:R-:W-:Y:S01]  /*d5c0*/  IMAD R37, R37, 0x10, R2 ;  /* 0x0000001025257824 */ /* 0x000fe200078e0202 */
[C---:B------:R-:W-:Y:S02]  /*d5d0*/  FSETP.GEU.AND P3, PT, |R43|.reuse, 1.175494350822287508e-38, PT ;  /* 0x008000002b00780b */ /* 0x040fe40003f6e200 */
[----:B------:R-:W-:-:S03]  /*d5e0*/  FSETP.GEU.AND P2, PT, R43, 1.175494350822287508e-38, PT ;  /* 0x008000002b00780b */ /* 0x000fc60003f4e000 */
[----:B------:R-:W0:Y:S01]  /*d5f0*/  S2UR UR8, SR_CTAID.X ;  /* 0x00000000000879c3 */ /* 0x000e220000002500 */
[----:B------:R-:W-:Y:S01]  /*d600*/  LOP3.LUT R3, R3, 0x18, RZ, 0xc0, !PT ;  /* 0x0000001803037812 */ /* 0x000fe200078ec0ff */
[----:B------:R-:W1:Y:S01]  /*d610*/  S2R R47, SR_TID.X ;  /* 0x00000000002f7919 */ /* 0x000e620000002100 */
[----:B------:R-:W-:Y:S01]  /*d620*/  FSEL R45, R0, R43, !P2 ;  /* 0x0000002b002d7208 */ /* 0x000fe20005000000 */
[----:B------:R-:W2:Y:S02]  /*d630*/  LDCU.64 UR4, c[0x0][0x3e0] ;  /* 0x00007c00ff0477ac */ /* 0x000ea40008000a00 */
[----:B------:R-:W-:Y:S02]  /*d640*/  @P1 FMUL R43, R43, 0.25 ;  /* 0x3e8000002b2b1820 */ /* 0x000fe40000400000 */
[----:B------:R-:W-:Y:S01]  /*d650*/  VIADD R2, R45, 0xc0cafb0d ;  /* 0xc0cafb0d2d027836 */ /* 0x000fe20000000000 */
[----:B------:R-:W3:Y:S01]  /*d660*/  LDC R66, c[0x0][0x3e8] ;  /* 0x0000fa00ff427b82 */ /* 0x000ee20000000800 */
[----:B------:R-:W-:-:S03]  /*d670*/  @!P3 FMUL R43, R43, 16777216 ;  /* 0x4b8000002b2bb820 */ /* 0x000fc60000400000 */
[----:B------:R-:W-:Y:S01]  /*d680*/  LOP3.LUT R36, R2, 0xff800000, RZ, 0xc0, !PT ;  /* 0xff80000002247812 */ /* 0x000fe200078ec0ff */
[----:B------:R-:W4:Y:S03]  /*d690*/  @!P0 SYNCS.CCTL.IV [UR11+0x9000] ;  /* 0x00900000ff0089b1 */ /* 0x000f26000800000b */
[----:B----4-:R-:W-:Y:S01]  /*d6a0*/  BAR.SYNC.DEFER_BLOCKING 0x0 ;  /* 0x0000000000007b1d */ /* 0x010fe20000010000 */
[----:B--2---:R-:W-:Y:S02]  /*d6b0*/  UIMAD UR4, UR10, UR4, URZ ;  /* 0x000000040a0472a4 */ /* 0x004fe4000f8e02ff */
[----:B0-----:R-:W-:-:S05]  /*d6c0*/  USHF.L.U32 UR7, UR8, 0x6, URZ ;  /* 0x0000000608077899 */ /* 0x001fca00080006ff */
[----:B------:R-:W0:Y:S01]  /*d6d0*/  LDC.64 R72, c[0x0][0x398] ;  /* 0x0000e600ff487b82 */ /* 0x000e220000000a00 */
[----:B------:R-:W-:Y:S01]  /*d6e0*/  LDTM.16dp32bit_t0_t15.x32 R4, tmem[UR13] ;  /* 0x0000000d000479ee */ /* 0x000fe20008a80000 */
[----:B------:R-:W2:Y:S01]  /*d6f0*/  LDTM.16dp32bit_t16_t31.x32 R4, tmem[UR13+0x20] ;  /* 0x0000200d000479ee */ /* 0x000ea20008aa0000 */
[----:B------:R-:W-:Y:S01]  /*d700*/  IMAD.U32 R82, RZ, RZ, UR7 ;  /* 0x00000007ff527e24 */ /* 0x000fe2000f8e00ff */
[C---:B-1----:R-:W-:Y:S01]  /*d710*/  LOP3.LUT R46, R47.reuse, 0x60, RZ, 0xc0, !PT ;  /* 0x000000602f2e7812 */ /* 0x042fe200078ec0ff */
[----:B------:R-:W-:Y:S01]  /*d720*/  IMAD.SHL.U32 R41, R47, 0x10, RZ ;  /* 0x000000102f297824 */ /* 0x000fe200078e00ff */
[----:B------:R-:W-:Y:S02]  /*d730*/  LOP3.LUT R0, R3, 0x1f, R47, 0xf8, !PT ;  /* 0x0000001f03007812 */ /* 0x000fe400078ef82f */
[----:B------:R-:W-:Y:S01]  /*d740*/  FSEL R3, RZ, -23, P2 ;  /* 0xc1b80000ff037808 */ /* 0x000fe20001000000 */
[----:B------:R-:W-:Y:S01]  /*d750*/  IMAD R39, R46, 0x8, R37 ;  /* 0x000000082e277824 */ /* 0x000fe200078e0225 */
[----:B------:R-:W-:Y:S01]  /*d760*/  LOP3.LUT R82, R82, 0x3f, R47, 0xf8, !PT ;  /* 0x0000003f52527812 */ /* 0x000fe200078ef82f */
[----:B------:R-:W1:Y:S01]  /*d770*/  MUFU.RCP R37, R43 ;  /* 0x0000002b00257308 */ /* 0x000e620000001000 */
[C---:B------:R-:W-:Y:S01]  /*d780*/  IMAD.SHL.U32 R38, R0.reuse, 0x8, RZ ;  /* 0x0000000800267824 */ /* 0x040fe200078e00ff */
[----:B------:R-:W4:Y:S01]  /*d790*/  @!P0 SYNCS.CCTL.IV [UR11+0x9008] ;  /* 0x00900800ff0089b1 */ /* 0x000f22000800000b */
[----:B------:R-:W-:Y:S01]  /*d7a0*/  FSETP.NEU.AND P0, PT, R45, RZ, PT ;  /* 0x000000ff2d00720b */ /* 0x000fe20003f0d000 */
[----:B------:R-:W-:Y:S01]  /*d7b0*/  NOP ;  /* 0x0000000000007918 */ /* 0x000fe20000000000 */
[----:B------:R-:W-:Y:S01]  /*d7c0*/  LOP3.LUT R41, R41, 0x30, RZ, 0xc0, !PT ;  /* 0x0000003029297812 */ /* 0x000fe200078ec0ff */
[----:B------:R-:W-:Y:S01]  /*d7d0*/  IMAD.SHL.U32 R0, R0, 0x10, RZ ;  /* 0x0000001000007824 */ /* 0x000fe200078e00ff */
[----:B------:R-:W-:-:S02]  /*d7e0*/  LOP3.LUT R2, R38, 0xc0, RZ, 0xc0, !PT ;  /* 0x000000c026027812 */ /* 0x000fc400078ec0ff */
[----:B------:R-:W-:Y:S01]  /*d7f0*/  I2FP.F32.S32 R38, R36 ;  /* 0x0000002400267245 */ /* 0x000fe20000201400 */
[----:B--2---:R-:W-:Y:S01]  /*d800*/  @P1 FMUL R4, R4, 0.25 ;  /* 0x3e80000004041820 */ /* 0x004fe20000400000 */
[----:B------:R-:W-:Y:S01]  /*d810*/  @P1 FMUL R5, R5, 0.25 ;  /* 0x3e80000005051820 */ /* 0x000fe20000400000 */
[----:B------:R-:W-:Y:S01]  /*d820*/  @P1 FMUL R6, R6, 0.25 ;  /* 0x3e80000006061820 */ /* 0x000fe20000400000 */
[----:B------:R-:W-:Y:S01]  /*d830*/  @P1 FMUL R7, R7, 0.25 ;  /* 0x3e80000007071820 */ /* 0x000fe20000400000 */
[----:B------:R-:W-:Y:S01]  /*d840*/  @P1 FMUL R8, R8, 0.25 ;  /* 0x3e80000008081820 */ /* 0x000fe20000400000 */
[----:B------:R-:W-:Y:S01]  /*d850*/  @P1 FMUL R9, R9, 0.25 ;  /* 0x3e80000009091820 */ /* 0x000fe20000400000 */
[----:B------:R-:W-:Y:S01]  /*d860*/  @P1 FMUL R16, R16, 0.25 ;  /* 0x3e80000010101820 */ /* 0x000fe20000400000 */
[----:B------:R-:W-:Y:S01]  /*d870*/  @P1 FMUL R17, R17, 0.25 ;  /* 0x3e80000011111820 */ /* 0x000fe20000400000 */
[----:B------:R-:W-:Y:S01]  /*d880*/  @!P3 FMUL R4, R4, 16777216 ;  /* 0x4b8000000404b820 */ /* 0x000fe20000400000 */
[----:B------:R-:W-:Y:S01]  /*d890*/  @!P3 FMUL R5, R5, 16777216 ;  /* 0x4b8000000505b820 */ /* 0x000fe20000400000 */
[----:B------:R-:W-:Y:S01]  /*d8a0*/  @!P3 FMUL R6, R6, 16777216 ;  /* 0x4b8000000606b820 */ /* 0x000fe20000400000 */
[----:B------:R-:W-:Y:S01]  /*d8b0*/  @!P3 FMUL R7, R7, 16777216 ;  /* 0x4b8000000707b820 */ /* 0x000fe20000400000 */
[----:B------:R-:W-:Y:S01]  /*d8c0*/  @!P3 FMUL R8, R8, 16777216 ;  /* 0x4b8000000808b820 */ /* 0x000fe20000400000 */
[----:B------:R-:W-:Y:S01]  /*d8d0*/  @!P3 FMUL R9, R9, 16777216 ;  /* 0x4b8000000909b820 */ /* 0x000fe20000400000 */
[----:B------:R-:W-:Y:S01]  /*d8e0*/  @!P3 FMUL R16, R16, 16777216 ;  /* 0x4b8000001010b820 */ /* 0x000fe20000400000 */
[----:B------:R-:W-:Y:S01]  /*d8f0*/  @!P3 FMUL R17, R17, 16777216 ;  /* 0x4b8000001111b820 */ /* 0x000fe20000400000 */
[----:B------:R-:W-:Y:S01]  /*d900*/  @P1 FMUL R18, R18, 0.25 ;  /* 0x3e80000012121820 */ /* 0x000fe20000400000 */
[----:B------:R-:W-:Y:S01]  /*d910*/  @P1 FMUL R19, R19, 0.25 ;  /* 0x3e80000013131820 */ /* 0x000fe20000400000 */
[C---:B-1----:R-:W-:Y:S01]  /*d920*/  FMUL R4, R37.reuse, R4 ;  /* 0x0000000425047220 */ /* 0x042fe20000400000 */
[C---:B------:R-:W-:Y:S01]  /*d930*/  FMUL R5, R37.reuse, R5 ;  /* 0x0000000525057220 */ /* 0x040fe20000400000 */
[C---:B------:R-:W-:Y:S01]  /*d940*/  FMUL R6, R37.reuse, R6 ;  /* 0x0000000625067220 */ /* 0x040fe20000400000 */
[C---:B------:R-:W-:Y:S01]  /*d950*/  FMUL R7, R37.reuse, R7 ;  /* 0x0000000725077220 */ /* 0x040fe20000400000 */
[C---:B------:R-:W-:Y:S01]  /*d960*/  FMUL R8, R37.reuse, R8 ;  /* 0x0000000825087220 */ /* 0x040fe20000400000 */
[----:B------:R-:W-:Y:S01]  /*d970*/  FMUL R9, R37, R9 ;  /* 0x0000000925097220 */ /* 0x000fe20000400000 */
[----:B------:R-:W-:Y:S01]  /*d980*/  @P1 FMUL R10, R10, 0.25 ;  /* 0x3e8000000a0a1820 */ /* 0x000fe20000400000 */
[----:B------:R-:W-:Y:S01]  /*d990*/  @P1 FMUL R11, R11, 0.25 ;  /* 0x3e8000000b0b1820 */ /* 0x000fe20000400000 */
[C---:B------:R-:W-:Y:S01]  /*d9a0*/  FMUL R16, R37.reuse, R16 ;  /* 0x0000001025107220 */ /* 0x040fe20000400000 */
[----:B------:R-:W-:Y:S01]  /*d9b0*/  FMUL R17, R37, R17 ;  /* 0x0000001125117220 */ /* 0x000fe20000400000 */
[----:B------:R-:W-:Y:S01]  /*d9c0*/  @P1 FMUL R12, R12, 0.25 ;  /* 0x3e8000000c0c1820 */ /* 0x000fe20000400000 */
[----:B------:R-:W-:Y:S01]  /*d9d0*/  @P1 FMUL R13, R13, 0.25 ;  /* 0x3e8000000d0d1820 */ /* 0x000fe20000400000 */
[----:B------:R-:W-:Y:S01]  /*d9e0*/  @P1 FMUL R14, R14, 0.25 ;  /* 0x3e8000000e0e1820 */ /* 0x000fe20000400000 */
[----:B------:R-:W-:Y:S01]  /*d9f0*/  @P1 FMUL R15, R15, 0.25 ;  /* 0x3e8000000f0f1820 */ /* 0x000fe20000400000 */
[----:B------:R-:W-:Y:S01]  /*da00*/  @!P3 FMUL R18, R18, 16777216 ;  /* 0x4b8000001212b820 */ /* 0x000fe20000400000 */
[----:B------:R-:W-:Y:S01]  /*da10*/  @!P3 FMUL R19, R19, 16777216 ;  /* 0x4b8000001313b820 */ /* 0x000fe20000400000 */
[----:B------:R-:W-:Y:S01]  /*da20*/  F2FP.SATFINITE.E4M3.F32.PACK_AB_MERGE_C R4, R5, R4, RZ ;  /* 0x000000040504723e */ /* 0x000fe200048070ff */
[----:B------:R-:W-:Y:S01]  /*da30*/  @P1 FMUL R20, R20, 0.25 ;  /* 0x3e80000014141820 */ /* 0x000fe20000400000 */
[----:B------:R-:W-:Y:S01]  /*da40*/  F2FP.SATFINITE.E4M3.F32.PACK_AB_MERGE_C R6, R7, R6, RZ ;  /* 0x000000060706723e */ /* 0x000fe200048070ff */
[----:B------:R-:W-:Y:S01]  /*da50*/  @P1 FMUL R21, R21, 0.25 ;  /* 0x3e80000015151820 */ /* 0x000fe20000400000 */
[----:B------:R-:W-:Y:S01]  /*da60*/  F2FP.SATFINITE.E4M3.F32.PACK_AB_MERGE_C R8, R9, R8, RZ ;  /* 0x000000080908723e */ /* 0x000fe200048070ff */
[----:B------:R-:W-:Y:S01]  /*da70*/  @!P3 FMUL R10, R10, 16777216 ;  /* 0x4b8000000a0ab820 */ /* 0x000fe20000400000 */
[----:B------:R-:W-:Y:S01]  /*da80*/  @!P3 FMUL R11, R11, 16777216 ;  /* 0x4b8000000b0bb820 */ /* 0x000fe20000400000 */
[----:B------:R-:W-:Y:S01]  /*da90*/  FFMA.FTZ R3, R38, 1.1920928955078125e-07, R3 ;  /* 0x3400000026037823 */ /* 0x000fe20000010003 */
[----:B------:R-:W-:Y:S01]  /*daa0*/  @!P3 FMUL R12, R12, 16777216 ;  /* 0x4b8000000c0cb820 */ /* 0x000fe20000400000 */
[----:B------:R-:W-:Y:S01]  /*dab0*/  @!P3 FMUL R13, R13, 16777216 ;  /* 0x4b8000000d0db820 */ /* 0x000fe20000400000 */
[----:B------:R-:W-:Y:S01]  /*dac0*/  @!P3 FMUL R14, R14, 16777216 ;  /* 0x4b8000000e0eb820 */ /* 0x000fe20000400000 */
[----:B------:R-:W-:Y:S01]  /*dad0*/  @!P3 FMUL R15, R15, 16777216 ;  /* 0x4b8000000f0fb820 */ /* 0x000fe20000400000 */
[C---:B------:R-:W-:Y:S01]  /*dae0*/  FMUL R18, R37.reuse, R18 ;  /* 0x0000001225127220 */ /* 0x040fe20000400000 */
[----:B------:R-:W-:Y:S01]  /*daf0*/  FMUL R19, R37, R19 ;  /* 0x0000001325137220 */ /* 0x000fe20000400000 */
[----:B------:R-:W-:Y:S01]  /*db00*/  F2FP.SATFINITE.E4M3.F32.PACK_AB_MERGE_C R16, R17, R16, RZ ;  /* 0x000000101110723e */ /* 0x000fe200048070ff */
[----:B------:R-:W-:Y:S01]  /*db10*/  @P1 FMUL R22, R22, 0.25 ;  /* 0x3e80000016161820 */ /* 0x000fe20000400000 */
[----:B------:R-:W-:Y:S01]  /*db20*/  @P1 FMUL R23, R23, 0.25 ;  /* 0x3e80000017171820 */ /* 0x000fe20000400000 */
[----:B------:R-:W-:Y:S01]  /*db30*/  @P1 FMUL R24, R24, 0.25 ;  /* 0x3e80000018181820 */ /* 0x000fe20000400000 */
[----:B------:R-:W-:Y:S01]  /*db40*/  @P1 FMUL R25, R25, 0.25 ;  /* 0x3e80000019191820 */ /* 0x000fe20000400000 */
[----:B------:R-:W-:Y:S01]  /*db50*/  LOP3.LUT R17, R4, 0xffff, RZ, 0xc0, !PT ;  /* 0x0000ffff04117812 */ /* 0x000fe200078ec0ff */
[----:B------:R-:W-:Y:S01]  /*db60*/  IMAD.IADD R36, R45, 0x1, -R36 ;  /* 0x000000012d247824 */ /* 0x000fe200078e0a24 */
[----:B------:R-:W-:Y:S01]  /*db70*/  LOP3.LUT R38, R6, 0xffff, RZ, 0xc0, !PT ;  /* 0x0000ffff06267812 */ /* 0x000fe200078ec0ff */
[----:B------:R-:W-:Y:S01]  /*db80*/  @!P3 FMUL R20, R20, 16777216 ;  /* 0x4b8000001414b820 */ /* 0x000fe20000400000 */
[----:B------:R-:W-:Y:S01]  /*db90*/  LOP3.LUT R46, R8, 0xffff, RZ, 0xc0, !PT ;  /* 0x0000ffff082e7812 */ /* 0x000fe200078ec0ff */
[----:B------:R-:W-:Y:S01]  /*dba0*/  @!P3 FMUL R21, R21, 16777216 ;  /* 0x4b8000001515b820 */ /* 0x000fe20000400000 */
[C---:B------:R-:W-:Y:S01]  /*dbb0*/  FMUL R10, R37.reuse, R10 ;  /* 0x0000000a250a7220 */ /* 0x040fe20000400000 */
[C---:B------:R-:W-:Y:S01]  /*dbc0*/  FMUL R11, R37.reuse, R11 ;  /* 0x0000000b250b7220 */ /* 0x040fe20000400000 */
[C---:B------:R-:W-:Y:S01]  /*dbd0*/  FMUL R12, R37.reuse, R12 ;  /* 0x0000000c250c7220 */ /* 0x040fe20000400000 */
[C---:B------:R-:W-:Y:S01]  /*dbe0*/  FMUL R13, R37.reuse, R13 ;  /* 0x0000000d250d7220 */ /* 0x040fe20000400000 */
[C---:B------:R-:W-:Y:S01]  /*dbf0*/  FMUL R14, R37.reuse, R14 ;  /* 0x0000000e250e7220 */ /* 0x040fe20000400000 */
[----:B------:R-:W-:Y:S01]  /*dc00*/  FMUL R15, R37, R15 ;  /* 0x0000000f250f7220 */ /* 0x000fe20000400000 */
[----:B------:R-:W-:Y:S01]  /*dc10*/  @!P3 FMUL R22, R22, 16777216 ;  /* 0x4b8000001616b820 */ /* 0x000fe20000400000 */
[----:B------:R-:W-:Y:S01]  /*dc20*/  @!P3 FMUL R23, R23, 16777216 ;  /* 0x4b8000001717b820 */ /* 0x000fe20000400000 */
[----:B------:R-:W-:Y:S01]  /*dc30*/  @!P3 FMUL R24, R24, 16777216 ;  /* 0x4b8000001818b820 */ /* 0x000fe20000400000 */
[----:B------:R-:W-:Y:S01]  /*dc40*/  @!P3 FMUL R25, R25, 16777216 ;  /* 0x4b8000001919b820 */ /* 0x000fe20000400000 */
[----:B------:R-:W-:Y:S01]  /*dc50*/  F2FP.SATFINITE.E4M3.F32.PACK_AB_MERGE_C R18, R19, R18, RZ ;  /* 0x000000121312723e */ /* 0x000fe200048070ff */
[----:B------:R-:W-:Y:S01]  /*dc60*/  @P1 FMUL R28, R28, 0.25 ;  /* 0x3e8000001c1c1820 */ /* 0x000fe20000400000 */
[----:B------:R-:W-:Y:S01]  /*dc70*/  PRMT R5, R46, 0x3340, R1 ;  /* 0x000033402e057816 */ /* 0x000fe20000000001 */
[----:B------:R-:W-:Y:S01]  /*dc80*/  @P1 FMUL R29, R29, 0.25 ;  /* 0x3e8000001d1d1820 */ /* 0x000fe20000400000 */
[----:B------:R-:W-:Y:S01]  /*dc90*/  PRMT R4, R17, 0x3340, R38 ;  /* 0x0000334011047816 */ /* 0x000fe20000000026 */
[----:B------:R-:W-:Y:S01]  /*dca0*/  @P1 FMUL R30, R30, 0.25 ;  /* 0x3e8000001e1e1820 */ /* 0x000fe20000400000 */
[----:B------:R-:W-:Y:S01]  /*dcb0*/  @P1 FMUL R31, R31, 0.25 ;  /* 0x3e8000001f1f1820 */ /* 0x000fe20000400000 */
[----:B------:R-:W-:Y:S01]  /*dcc0*/  @P1 FMUL R32, R32, 0.25 ;  /* 0x3e80000020201820 */ /* 0x000fe20000400000 */
[----:B------:R-:W-:Y:S01]  /*dcd0*/  @P1 FMUL R33, R33, 0.25 ;  /* 0x3e80000021211820 */ /* 0x000fe20000400000 */
[----:B------:R-:W-:-:S02]  /*dce0*/  IMAD.MOV.U32 R19, RZ, RZ, 0x3dc6b27f ;  /* 0x3dc6b27fff137424 */ /* 0x000fc400078e00ff */
[----:B------:R-:W-:Y:S01]  /*dcf0*/  FADD R36, R36, -1 ;  /* 0xbf80000024247421 */ /* 0x000fe20000000000 */
[C---:B------:R-:W-:Y:S01]  /*dd00*/  FMUL R20, R37.reuse, R20 ;  /* 0x0000001425147220 */ /* 0x040fe20000400000 */
[----:B------:R-:W-:Y:S01]  /*dd10*/  FMUL R21, R37, R21 ;  /* 0x0000001525157220 */ /* 0x000fe20000400000 */
[----:B------:R-:W-:Y:S01]  /*dd20*/  F2FP.SATFINITE.E4M3.F32.PACK_AB_MERGE_C R10, R11, R10, RZ ;  /* 0x0000000a0b0a723e */ /* 0x000fe200048070ff */
[C---:B------:R-:W-:Y:S01]  /*dd30*/  FMUL R22, R37.reuse, R22 ;  /* 0x0000001625167220 */ /* 0x040fe20000400000 */
[C---:B------:R-:W-:Y:S01]  /*dd40*/  FMUL R23, R37.reuse, R23 ;  /* 0x0000001725177220 */ /* 0x040fe20000400000 */
[C---:B------:R-:W-:Y:S01]  /*dd50*/  FMUL R24, R37.reuse, R24 ;  /* 0x0000001825187220 */ /* 0x040fe20000400000 */
[----:B------:R-:W-:Y:S01]  /*dd60*/  FMUL R25, R37, R25 ;  /* 0x0000001925197220 */ /* 0x000fe20000400000 */
[----:B------:R-:W-:Y:S01]  /*dd70*/  F2FP.SATFINITE.E4M3.F32.PACK_AB_MERGE_C R12, R13, R12, RZ ;  /* 0x0000000c0d0c723e */ /* 0x000fe200048070ff */
[----:B------:R-:W-:Y:S01]  /*dd80*/  @!P3 FMUL R28, R28, 16777216 ;  /* 0x4b8000001c1cb820 */ /* 0x000fe20000400000 */
[----:B------:R-:W-:Y:S01]  /*dd90*/  F2FP.SATFINITE.E4M3.F32.PACK_AB_MERGE_C R14, R15, R14, RZ ;  /* 0x0000000e0f0e723e */ /* 0x000fe200048070ff */
[----:B------:R-:W-:Y:S01]  /*dda0*/  @!P3 FMUL R29, R29, 16777216 ;  /* 0x4b8000001d1db820 */ /* 0x000fe20000400000 */
[----:B------:R-:W-:Y:S01]  /*ddb0*/  PRMT R11, R4, 0x5410, R5 ;  /* 0x00005410040b7816 */ /* 0x000fe20000000005 */
[----:B------:R-:W-:Y:S01]  /*ddc0*/  @!P3 FMUL R30, R30, 16777216 ;  /* 0x4b8000001e1eb820 */ /* 0x000fe20000400000 */
[----:B------:R-:W-:Y:S01]  /*ddd0*/  @!P3 FMUL R31, R31, 16777216 ;  /* 0x4b8000001f1fb820 */ /* 0x000fe20000400000 */
[----:B------:R-:W-:Y:S01]  /*dde0*/  @!P3 FMUL R32, R32, 16777216 ;  /* 0x4b8000002020b820 */ /* 0x000fe20000400000 */
[----:B------:R-:W-:Y:S01]  /*ddf0*/  @!P3 FMUL R33, R33, 16777216 ;  /* 0x4b8000002121b820 */ /* 0x000fe20000400000 */
[----:B------:R-:W-:Y:S01]  /*de00*/  FFMA.FTZ R5, R36, R19, -0.16845393180847167969 ;  /* 0xbe2c7f3024057423 */ /* 0x000fe20000010013 */
[----:B------:R-:W-:Y:S01]  /*de10*/  F2FP.SATFINITE.E4M3.F32.PACK_AB_MERGE_C R20, R21, R20, RZ ;  /* 0x000000141514723e */ /* 0x000fe200048070ff */
[C---:B------:R-:W-:Y:S01]  /*de20*/  FMUL R28, R37.reuse, R28 ;  /* 0x0000001c251c7220 */ /* 0x040fe20000400000 */
[----:B------:R-:W-:Y:S01]  /*de30*/  LOP3.LUT R12, R12, 0xffff, RZ, 0xc0, !PT ;  /* 0x0000ffff0c0c7812 */ /* 0x000fe200078ec0ff */
[C---:B------:R-:W-:Y:S01]  /*de40*/  FMUL R29, R37.reuse, R29 ;  /* 0x0000001d251d7220 */ /* 0x040fe20000400000 */
[----:B------:R-:W-:Y:S01]  /*de50*/  LOP3.LUT R21, R14, 0xffff, RZ, 0xc0, !PT ;  /* 0x0000ffff0e157812 */ /* 0x000fe200078ec0ff */
[C---:B------:R-:W-:Y:S01]  /*de60*/  FMUL R30, R37.reuse, R30 ;  /* 0x0000001e251e7220 */ /* 0x040fe20000400000 */
[----:B------:R-:W-:Y:S01]  /*de70*/  LOP3.LUT R16, R16, 0xffff, RZ, 0xc0, !PT ;  /* 0x0000ffff10107812 */ /* 0x000fe200078ec0ff */
[C---:B------:R-:W-:Y:S01]  /*de80*/  FMUL R31, R37.reuse, R31 ;  /* 0x0000001f251f7220 */ /* 0x040fe20000400000 */
[C---:B------:R-:W-:Y:S01]  /*de90*/  FMUL R32, R37.reuse, R32 ;  /* 0x0000002025207220 */ /* 0x040fe20000400000 */
[----:B------:R-:W-:Y:S01]  /*dea0*/  FMUL R33, R37, R33 ;  /* 0x0000002125217220 */ /* 0x000fe20000400000 */
[----:B------:R-:W-:Y:S01]  /*deb0*/  F2FP.SATFINITE.E4M3.F32.PACK_AB_MERGE_C R22, R23, R22, RZ ;  /* 0x000000161716723e */ /* 0x000fe200048070ff */
[----:B------:R-:W-:Y:S01]  /*dec0*/  FFMA.FTZ R5, R36, R5, 0.1716887056827545166 ;  /* 0x3e2fcf2a24057423 */ /* 0x000fe20000010005 */
[----:B------:R-:W-:Y:S01]  /*ded0*/  F2FP.SATFINITE.E4M3.F32.PACK_AB_MERGE_C R24, R25, R24, RZ ;  /* 0x000000181918723e */ /* 0x000fe200048070ff */
[----:B------:R-:W-:Y:S01]  /*dee0*/  @P1 FMUL R34, R34, 0.25 ;  /* 0x3e80000022221820 */ /* 0x000fe20000400000 */
[----:B------:R-:W-:Y:S01]  /*def0*/  PRMT R7, R16, 0x3340, R1 ;  /* 0x0000334010077816 */ /* 0x000fe20000000001 */
[----:B------:R-:W-:Y:S01]  /*df00*/  FFMA.FTZ R5, R36, R5, -0.17900948226451873779 ;  /* 0xbe374e4324057423 */ /* 0x000fe20000010005 */
[----:B------:R-:W-:Y:S01]  /*df10*/  PRMT R6, R12, 0x3340, R21 ;  /* 0x000033400c067816 */ /* 0x000fe20000000015 */
[----:B------:R-:W-:Y:S01]  /*df20*/  @P1 FMUL R35, R35, 0.25 ;  /* 0x3e80000023231820 */ /* 0x000fe20000400000 */
[----:B------:R-:W-:Y:S01]  /*df30*/  LOP3.LUT R20, R20, 0xffff, RZ, 0xc0, !PT ;  /* 0x0000ffff14147812 */ /* 0x000fe200078ec0ff */
[----:B------:R-:W-:Y:S01]  /*df40*/  FFMA.FTZ R5, R36, R5, 0.20512372255325317383 ;  /* 0x3e520bf424057423 */ /* 0x000fe20000010005 */
[----:B------:R-:W-:Y:S01]  /*df50*/  LOP3.LUT R24, R24, 0xffff, RZ, 0xc0, !PT ;  /* 0x0000ffff18187812 */ /* 0x000fe200078ec0ff */
[----:B------:R-:W-:Y:S01]  /*df60*/  @!P3 FMUL R34, R34, 16777216 ;  /* 0x4b8000002222b820 */ /* 0x000fe20000400000 */
[----:B------:R-:W-:Y:S01]  /*df70*/  LOP3.LUT R23, R22, 0xffff, RZ, 0xc0, !PT ;  /* 0x0000ffff16177812 */ /* 0x000fe200078ec0ff */
[C---:B------:R-:W-:Y:S01]  /*df80*/  FFMA.FTZ R5, R36.reuse, R5, -0.24046532809734344482 ;  /* 0xbe763c8b24057423 */ /* 0x040fe20000010005 */
[----:B------:R-:W-:Y:S01]  /*df90*/  F2FP.SATFINITE.E4M3.F32.PACK_AB_MERGE_C R28, R29, R28, RZ ;  /* 0x0000001c1d1c723e */ /* 0x000fe200048070ff */
[----:B------:R-:W-:Y:S01]  /*dfa0*/  @!P3 FMUL R35, R35, 16777216 ;  /* 0x4b8000002323b820 */ /* 0x000fe20000400000 */
[----:B------:R-:W-:Y:S01]  /*dfb0*/  F2FP.SATFINITE.E4M3.F32.PACK_AB_MERGE_C R30, R31, R30, RZ ;  /* 0x0000001e1f1e723e */ /* 0x000fe200048070ff */
[----:B------:R-:W-:Y:S01]  /*dfc0*/  FFMA.FTZ R5, R36, R5, 0.28857114911079406738 ;  /* 0x3e93bf9924057423 */ /* 0x000fe20000010005 */
[----:B------:R-:W-:Y:S01]  /*dfd0*/  F2FP.SATFINITE.E4M3.F32.PACK_AB_MERGE_C R32, R33, R32, RZ ;  /* 0x000000202120723e */ /* 0x000fe200048070ff */
[----:B------:R-:W-:Y:S01]  /*dfe0*/  @P1 FMUL R26, R26, 0.25 ;  /* 0x3e8000001a1a1820 */ /* 0x000fe20000400000 */
[----:B------:R-:W-:Y:S01]  /*dff0*/  PRMT R13, R6, 0x5410, R7 ;  /* 0x00005410060d7816 */ /* 0x000fe20000000007 */
[----:B------:R-:W-:Y:S01]  /*e000*/  FFMA.FTZ R5, R36, R5, -0.36067417263984680176 ;  /* 0xbeb8aa4924057423 */ /* 0x000fe20000010005 */
[----:B------:R-:W-:Y:S01]  /*e010*/  PRMT R9, R24, 0x3340, R1 ;  /* 0x0000334018097816 */ /* 0x000fe20000000001 */
[----:B------:R-:W-:Y:S01]  /*e020*/  @P1 FMUL R27, R27, 0.25 ;  /* 0x3e8000001b1b1820 */ /* 0x000fe20000400000 */
[----:B------:R-:W-:Y:S01]  /*e030*/  PRMT R8, R20, 0x3340, R23 ;  /* 0x0000334014087816 */ /* 0x000fe20000000017 */
[C---:B------:R-:W-:Y:S01]  /*e040*/  FFMA.FTZ R5, R36.reuse, R5, 0.48089820146560668945 ;  /* 0x3ef6384a24057423 */ /* 0x040fe20000010005 */
[----:B------:R-:W-:Y:S01]  /*e050*/  SHF.R.U32.HI R4, RZ, 0x8, R17 ;  /* 0x00000008ff047819 */ /* 0x000fe20000011611 */
[C---:B------:R-:W-:Y:S01]  /*e060*/  FMUL R34, R37.reuse, R34 ;  /* 0x0000002225227220 */ /* 0x040fe20000400000 */
[----:B------:R-:W-:Y:S01]  /*e070*/  SHF.R.U32.HI R6, RZ, 0x8, R38 ;  /* 0x00000008ff067819 */ /* 0x000fe20000011626 */
[----:B------:R-:W-:Y:S01]  /*e080*/  FFMA.FTZ R5, R36, R5, -0.72134751081466674805 ;  /* 0xbf38aa3b24057423 */ /* 0x000fe20000010005 */
[----:B------:R-:W-:Y:S01]  /*e090*/  SHF.R.U32.HI R7, RZ, 0x8, R46 ;  /* 0x00000008ff077819 */ /* 0x000fe2000001162e */
[----:B------:R-:W-:Y:S01]  /*e0a0*/  FMUL R35, R37, R35 ;  /* 0x0000002325237220 */ /* 0x000fe20000400000 */
[----:B------:R-:W-:Y:S01]  /*e0b0*/  LOP3.LUT R28, R28, 0xffff, RZ, 0xc0, !PT ;  /* 0x0000ffff1c1c7812 */ /* 0x000fe200078ec0ff */
[----:B------:R-:W-:Y:S01]  /*e0c0*/  FMUL R5, R36, R5 ;  /* 0x0000000524057220 */ /* 0x000fe20000400000 */
[----:B------:R-:W-:Y:S01]  /*e0d0*/  LOP3.LUT R25, R30, 0xffff, RZ, 0xc0, !PT ;  /* 0x0000ffff1e197812 */ /* 0x000fe200078ec0ff */
[----:B------:R-:W-:Y:S01]  /*e0e0*/  @!P3 FMUL R26, R26, 16777216 ;  /* 0x4b8000001a1ab820 */ /* 0x000fe20000400000 */
[----:B------:R-:W-:Y:S01]  /*e0f0*/  LOP3.LUT R32, R32, 0xffff, RZ, 0xc0, !PT ;  /* 0x0000ffff20207812 */ /* 0x000fe200078ec0ff */
[----:B------:R-:W-:Y:S01]  /*e100*/  @!P3 FMUL R27, R27, 16777216 ;  /* 0x4b8000001b1bb820 */ /* 0x000fe20000400000 */
[----:B------:R-:W-:Y:S01]  /*e110*/  PRMT R15, R8, 0x5410, R9 ;  /* 0x00005410080f7816 */ /* 0x000fe20000000009 */
[----:B------:R-:W-:Y:S01]  /*e120*/  FMUL R5, R36, R5 ;  /* 0x0000000524057220 */ /* 0x000fe20000400000 */
[----:B------:R-:W-:Y:S01]  /*e130*/  LOP3.LUT R19, R4, 0xffff, RZ, 0xc0, !PT ;  /* 0x0000ffff04137812 */ /* 0x000fe200078ec0ff */
[C---:B------:R-:W-:Y:S01]  /*e140*/  FMUL R26, R37.reuse, R26 ;  /* 0x0000001a251a7220 */ /* 0x040fe20000400000 */
[----:B------:R-:W-:Y:S01]  /*e150*/  LOP3.LUT R6, R6, 0xffff, RZ, 0xc0, !PT ;  /* 0x0000ffff06067812 */ /* 0x000fe200078ec0ff */
[----:B------:R-:W-:Y:S01]  /*e160*/  FMUL R27, R37, R27 ;  /* 0x0000001b251b7220 */ /* 0x000fe20000400000 */
[----:B------:R-:W-:Y:S01]  /*e170*/  LOP3.LUT R7, R7, 0xffff, RZ, 0xc0, !PT ;  /* 0x0000ffff07077812 */ /* 0x000fe200078ec0ff */
[----:B------:R-:W-:Y:S01]  /*e180*/  FFMA.FTZ R36, R36, 1.4426950216293334961, R5 ;  /* 0x3fb8aa3b24247823 */ /* 0x000fe20000010005 */
[----:B------:R-:W-:-:S02]  /*e190*/  PRMT R9, R32, 0x3340, R1 ;  /* 0x0000334020097816 */ /* 0x000fc40000000001 */
[----:B------:R-:W-:Y:S01]  /*e1a0*/  PRMT R8, R28, 0x3340, R25 ;  /* 0x000033401c087816 */ /* 0x000fe20000000019 */
[----:B------:R-:W-:Y:S01]  /*e1b0*/  FADD R3, R3, R36 ;  /* 0x0000002403037221 */ /* 0x000fe20000000000 */
[----:B------:R-:W-:Y:S02]  /*e1c0*/  PRMT R19, R19, 0x3340, R6 ;  /* 0x0000334013137816 */ /* 0x000fe40000000006 */
[----:B------:R-:W-:Y:S02]  /*e1d0*/  PRMT R40, R7, 0x3340, R40 ;  /* 0x0000334007287816 */ /* 0x000fe40000000028 */
[----:B------:R-:W-:Y:S02]  /*e1e0*/  PRMT R17, R8, 0x5410, R9 ;  /* 0x0000541008117816 */ /* 0x000fe40000000009 */
[----:B------:R-:W-:Y:S02]  /*e1f0*/  SHF.R.U32.HI R4, RZ, 0x8, R12 ;  /* 0x00000008ff047819 */ /* 0x000fe4000001160c */
[----:B------:R-:W-:-:S02]  /*e200*/  SHF.R.U32.HI R6, RZ, 0x8, R21 ;  /* 0x00000008ff067819 */ /* 0x000fc40000011615 */
[----:B------:R-:W-:Y:S02]  /*e210*/  SHF.R.U32.HI R7, RZ, 0x8, R16 ;  /* 0x00000008ff077819 */ /* 0x000fe40000011610 */
[----:B------:R-:W-:Y:S02]  /*e220*/  SHF.R.U32.HI R8, RZ, 0x8, R20 ;  /* 0x00000008ff087819 */ /* 0x000fe40000011614 */
[----:B------:R-:W-:Y:S02]  /*e230*/  SHF.R.U32.HI R9, RZ, 0x8, R23 ;  /* 0x00000008ff097819 */ /* 0x000fe40000011617 */
[----:B------:R-:W-:Y:S02]  /*e240*/  LOP3.LUT R21, R4, 0xffff, RZ, 0xc0, !PT ;  /* 0x0000ffff04157812 */ /* 0x000fe400078ec0ff */
[----:B------:R-:W-:Y:S02]  /*e250*/  LOP3.LUT R6, R6, 0xffff, RZ, 0xc0, !PT ;  /* 0x0000ffff06067812 */ /* 0x000fe400078ec0ff */
[----:B------:R-:W-:-:S02]  /*e260*/  LOP3.LUT R7, R7, 0xffff, RZ, 0xc0, !PT ;  /* 0x0000ffff07077812 */ /* 0x000fc400078ec0ff */
[----:B------:R-:W-:Y:S02]  /*e270*/  LOP3.LUT R8, R8, 0xffff, RZ, 0xc0, !PT ;  /* 0x0000ffff08087812 */ /* 0x000fe400078ec0ff */
[----:B------:R-:W-:Y:S02]  /*e280*/  LOP3.LUT R9, R9, 0xffff, RZ, 0xc0, !PT ;  /* 0x0000ffff09097812 */ /* 0x000fe400078ec0ff */
[----:B------:R-:W-:Y:S02]  /*e290*/  LOP3.LUT R10, R10, 0xffff, RZ, 0xc0, !PT ;  /* 0x0000ffff0a0a7812 */ /* 0x000fe400078ec0ff */
[----:B------:R-:W-:Y:S02]  /*e2a0*/  SHF.R.U32.HI R4, RZ, 0x8, R24 ;  /* 0x00000008ff047819 */ /* 0x000fe40000011618 */
[----:B------:R-:W-:Y:S02]  /*e2b0*/  PRMT R21, R21, 0x3340, R6 ;  /* 0x0000334015157816 */ /* 0x000fe40000000006 */
[----:B------:R-:W-:-:S02]  /*e2c0*/  PRMT R42, R7, 0x3340, R42 ;  /* 0x00003340072a7816 */ /* 0x000fc4000000002a */
[----:B------:R-:W-:Y:S02]  /*e2d0*/  PRMT R9, R8, 0x3340, R9 ;  /* 0x0000334008097816 */ /* 0x000fe40000000009 */
[----:B------:R-:W-:Y:S02]  /*e2e0*/  SHF.R.U32.HI R7, RZ, 0x8, R25 ;  /* 0x00000008ff077819 */ /* 0x000fe40000011619 */
[----:B------:R-:W-:Y:S02]  /*e2f0*/  SHF.R.U32.HI R6, RZ, 0x8, R28 ;  /* 0x00000008ff067819 */ /* 0x000fe4000001161c */
[----:B------:R-:W-:Y:S02]  /*e300*/  PRMT R12, R11, 0x4210, R10 ;  /* 0x000042100b0c7816 */ /* 0x000fe4000000000a */
[----:B------:R-:W-:Y:S02]  /*e310*/  SHF.R.U32.HI R8, RZ, 0x8, R32 ;  /* 0x00000008ff087819 */ /* 0x000fe40000011620 */
[----:B------:R-:W-:-:S02]  /*e320*/  LOP3.LUT R4, R4, 0xffff, RZ, 0xc0, !PT ;  /* 0x0000ffff04047812 */ /* 0x000fc400078ec0ff */
[----:B------:R-:W-:Y:S02]  /*e330*/  SHF.R.U32.HI R11, RZ, 0x6, R47 ;  /* 0x00000006ff0b7819 */ /* 0x000fe4000001162f */
[----:B------:R-:W-:Y:S02]  /*e340*/  ISETP.GE.U32.AND P1, PT, R45, 0x7f800000, PT ;  /* 0x7f8000002d00780c */ /* 0x000fe40003f26070 */
[----:B------:R-:W-:Y:S02]  /*e350*/  LOP3.LUT R7, R7, 0xffff, RZ, 0xc0, !PT ;  /* 0x0000ffff07077812 */ /* 0x000fe400078ec0ff */
[----:B------:R-:W-:Y:S02]  /*e360*/  LOP3.LUT R6, R6, 0xffff, RZ, 0xc0, !PT ;  /* 0x0000ffff06067812 */ /* 0x000fe400078ec0ff */
[----:B------:R-:W-:Y:S02]  /*e370*/  LOP3.LUT R8, R8, 0xffff, RZ, 0xc0, !PT ;  /* 0x0000ffff08087812 */ /* 0x000fe400078ec0ff */
[----:B------:R-:W-:-:S02]  /*e380*/  PRMT R4, R4, 0x3340, R1 ;  /* 0x0000334004047816 */ /* 0x000fc40000000001 */
[----:B------:R-:W-:Y:S02]  /*e390*/  SGXT.U32 R11, R11, 0x1 ;  /* 0x000000010b0b781a */ /* 0x000fe40000000000 */
[----:B------:R-:W-:Y:S01]  /*e3a0*/  PRMT R6, R6, 0x3340, R7 ;  /* 0x0000334006067816 */ /* 0x000fe20000000007 */
[----:B------:R-:W-:Y:S01]  /*e3b0*/  @P1 IMAD.MOV.U32 R5, RZ, RZ, 0x7f800000 ;  /* 0x7f800000ff051424 */ /* 0x000fe200078e00ff */
[----:B------:R-:W-:Y:S02]  /*e3c0*/  F2FP.SATFINITE.E4M3.F32.PACK_AB_MERGE_C R34, R35, R34, RZ ;  /* 0x000000222322723e */ /* 0x000fe400048070ff */
[----:B------:R-:W-:Y:S01]  /*e3d0*/  PRMT R7, R8, 0x3340, R1 ;  /* 0x0000334008077816 */ /* 0x000fe20000000001 */
[----:B------:R-:W-:Y:S01]  /*e3e0*/  @P1 FFMA.FTZ R3, R45, R5, +INF ;  /* 0x7f8000002d031423 */ /* 0x000fe20000010005 */
[----:B------:R-:W-:Y:S01]  /*e3f0*/  PRMT R9, R9, 0x5410, R4 ;  /* 0x0000541009097816 */ /* 0x000fe20000000004 */
[----:B---3--:R-:W-:Y:S01]  /*e400*/  IMAD R4, R11, R66, RZ ;  /* 0x000000420b047224 */ /* 0x008fe200078e02ff */
[----:B------:R-:W-:Y:S01]  /*e410*/  LOP3.LUT R34, R34, 0xffff, RZ, 0xc0, !PT ;  /* 0x0000ffff22227812 */ /* 0x000fe200078ec0ff */
[----:B------:R-:W-:Y:S01]  /*e420*/  IMAD R5, R82, UR5, RZ ;  /* 0x0000000552057c24 */ /* 0x000fe2000f8e02ff */
[----:B------:R-:W-:Y:S01]  /*e430*/  PRMT R7, R6, 0x5410, R7 ;  /* 0x0000541006077816 */ /* 0x000fe20000000007 */
[C---:B------:R-:W-:Y:S01]  /*e440*/  IMAD R6, R66.reuse, 0x2, R4 ;  /* 0x0000000242067824 */ /* 0x040fe200078e0204 */
[----:B------:R-:W-:Y:S01]  /*e450*/  F2FP.SATFINITE.E4M3.F32.PACK_AB_MERGE_C R26, R27, R26, RZ ;  /* 0x0000001a1b1a723e */ /* 0x000fe200048070ff */
[----:B------:R-:W-:Y:S01]  /*e460*/  USHF.R.S32.HI UR5, URZ, 0x1f, UR4 ;  /* 0x0000001fff057899 */ /* 0x000fe20008011404 */
[----:B------:R-:W-:Y:S01]  /*e470*/  PRMT R27, R7, 0x5210, R34 ;  /* 0x00005210071b7816 */ /* 0x000fe20000000022 */
[----:B------:R-:W-:Y:S01]  /*e480*/  IMAD R7, R66, 0x2, R6 ;  /* 0x0000000242077824 */ /* 0x000fe200078e0206 */
[----:B------:R-:W-:-:S02]  /*e490*/  PRMT R19, R19, 0x5410, R40 ;  /* 0x0000541013137816 */ /* 0x000fc40000000028 */
[----:B------:R-:W-:Y:S01]  /*e4a0*/  LOP3.LUT R26, R26, 0xffff, RZ, 0xc0, !PT ;  /* 0x0000ffff1a1a7812 */ /* 0x000fe200078ec0ff */
[C---:B------:R-:W-:Y:S01]  /*e4b0*/  IMAD R8, R66.reuse, 0x2, R7 ;  /* 0x0000000242087824 */ /* 0x040fe200078e0207 */
[----:B------:R-:W-:Y:S02]  /*e4c0*/  PRMT R24, R19, 0x5210, R10 ;  /* 0x0000521013187816 */ /* 0x000fe4000000000a */
[----:B------:R-:W-:Y:S02]  /*e4d0*/  FSEL R3, R3, -INF , P0 ;  /* 0xff80000003037808 */ /* 0x000fe40000000000 */
[----:B0-----:R-:W-:Y:S01]  /*e4e0*/  IADD3 R72, P0, P1, R5, UR4, R72 ;  /* 0x0000000405487c10 */ /* 0x001fe2000f91e048 */
[----:B------:R-:W0:Y:S01]  /*e4f0*/  LDCU UR4, c[0x0][0x3ec] ;  /* 0x00007d80ff0477ac */ /* 0x000e220008000800 */
[----:B------:R-:W-:Y:S01]  /*e500*/  SHF.R.S32.HI R10, RZ, 0x1f, R5 ;  /* 0x0000001fff0a7819 */ /* 0x000fe20000011405 */
[C---:B------:R-:W-:Y:S01]  /*e510*/  IMAD R5, R66.reuse, 0x2, R8 ;  /* 0x0000000242057824 */ /* 0x040fe200078e0208 */
[----:B------:R-:W-:Y:S01]  /*e520*/  PRMT R14, R15, 0x4210, R26 ;  /* 0x000042100f0e7816 */ /* 0x000fe2000000001a */
[----:B------:R-:W-:Y:S01]  /*e530*/  FFMA R3, R3, 0.69314718246459960938, R44 ;  /* 0x3f31721803037823 */ /* 0x000fe2000000002c */
[----:B------:R-:W-:Y:S01]  /*e540*/  PRMT R26, R9, 0x5210, R26 ;  /* 0x00005210091a7816 */ /* 0x000fe2000000001a */
[----:B------:R-:W-:Y:S01]  /*e550*/  IMAD R9, R66, 0x2, R5 ;  /* 0x0000000242097824 */ /* 0x000fe200078e0205 */
[----:B------:R-:W-:-:S02]  /*e560*/  LOP3.LUT R18, R18, 0xffff, RZ, 0xc0, !PT ;  /* 0x0000ffff12127812 */ /* 0x000fc400078ec0ff */
[----:B------:R-:W-:Y:S01]  /*e570*/  IADD3.X R78, PT, PT, R10, UR5, R73, P0, P1 ;  /* 0x000000050a4e7c10 */ /* 0x000fe200087e2449 */
[C---:B------:R-:W-:Y:S01]  /*e580*/  IMAD R10, R66.reuse, 0x2, R9 ;  /* 0x00000002420a7824 */ /* 0x040fe200078e0209 */
[----:B------:R-:W-:Y:S02]  /*e590*/  PRMT R13, R13, 0x4210, R18 ;  /* 0x000042100d0d7816 */ /* 0x000fe40000000012 */
[----:B------:R-:W-:Y:S01]  /*e5a0*/  PRMT R15, R17, 0x4210, R34 ;  /* 0x00004210110f7816 */ /* 0x000fe20000000022 */
[C---:B------:R-:W-:Y:S01]  /*e5b0*/  IMAD R29, R66.reuse, 0x4, R10 ;  /* 0x00000004421d7824 */ /* 0x040fe200078e020a */
[----:B------:R-:W-:Y:S02]  /*e5c0*/  PRMT R21, R21, 0x5410, R42 ;  /* 0x0000541015157816 */ /* 0x000fe4000000002a */
[----:B------:R-:W-:Y:S01]  /*e5d0*/  LEA.HI R11, R47, 0xe, RZ, 0x1a ;  /* 0x0000000e2f0b7811 */ /* 0x000fe200078fd0ff */
[----:B----4-:R1:W-:Y:S01]  /*e5e0*/  STS.128 [R39], R12 ;  /* 0x0000000c27007388 */ /* 0x0103e20000000c00 */
[----:B------:R-:W-:Y:S01]  /*e5f0*/  IMAD R31, R66, 0x2, R29 ;  /* 0x00000002421f7824 */ /* 0x000fe200078e021d */
[----:B------:R-:W-:Y:S01]  /*e600*/  PRMT R25, R21, 0x5210, R18 ;  /* 0x0000521015197816 */ /* 0x000fe20000000012 */
[----:B0-----:R-:W-:Y:S01]  /*e610*/  UIMAD UR4, UR10, UR4, URZ ;  /* 0x000000040a0472a4 */ /* 0x001fe2000f8e02ff */
[----:B------:R-:W-:Y:S01]  /*e620*/  IMAD R11, R11, R66, RZ ;  /* 0x000000420b0b7224 */ /* 0x000fe200078e02ff */
[----:B------:R-:W-:Y:S01]  /*e630*/  IADD3 R2, PT, PT, R2, UR11, R41 ;  /* 0x0000000b02027c10 */ /* 0x000fe2000fffe029 */
[----:B------:R-:W-:Y:S01]  /*e640*/  IMAD R33, R66, 0x2, R31 ;  /* 0x0000000242217824 */ /* 0x000fe200078e021f */
[----:B------:R0:W-:Y:S01]  /*e650*/  STS.128 [R39+0x400], R24 ;  /* 0x0004001827007388 */ /* 0x0001e20000000c00 */
[C---:B------:R-:W-:Y:S01]  /*e660*/  LEA.HI R17, R47.reuse, 0x3e, RZ, 0x1a ;  /* 0x0000003e2f117811 */ /* 0x040fe200078fd0ff */
[----:B------:R-:W-:Y:S01]  /*e670*/  USHF.L.U32 UR6, UR4, 0x2, URZ ;  /* 0x0000000204067899 */ /* 0x000fe200080006ff */
[----:B------:R-:W-:Y:S01]  /*e680*/  LOP3.LUT R80, R47, 0x7f, RZ, 0xc0, !PT ;  /* 0x0000007f2f507812 */ /* 0x000fe200078ec0ff */
[----:B------:R-:W-:-:S02]  /*e690*/  UIMAD.WIDE UR4, UR4, 0x4, URZ ;  /* 0x00000004040478a5 */ /* 0x000fc4000f8e02ff */
[----:B------:R-:W-:Y:S01]  /*e6a0*/  IMAD R17, R17, R66, RZ ;  /* 0x0000004211117224 */ /* 0x000fe200078e02ff */
[----:B------:R-:W-:Y:S02]  /*e6b0*/  LEA R76, R80, UR11, 0x4 ;  /* 0x0000000b504c7c11 */ /* 0x000fe4000f8e20ff */
[C---:B-1----:R-:W-:Y:S02]  /*e6c0*/  LEA.HI R13, R47.reuse, 0x1e, RZ, 0x1a ;  /* 0x0000001e2f0d7811 */ /* 0x042fe400078fd0ff */
[----:B------:R-:W-:Y:S01]  /*e6d0*/  LEA.HI R15, R47, 0x2e, RZ, 0x1a ;  /* 0x0000002e2f0f7811 */ /* 0x000fe200078fd0ff */
[----:B------:R-:W-:Y:S01]  /*e6e0*/  BAR.SYNC.DEFER_BLOCKING 0x0 ;  /* 0x0000000000007b1d */ /* 0x000fe20000010000 */
[----:B------:R-:W-:Y:S01]  /*e6f0*/  IADD3 R12, P0, PT, R4, R72, RZ ;  /* 0x00000048040c7210 */ /* 0x000fe20007f1e0ff */
[----:B------:R-:W-:Y:S01]  /*e700*/  IMAD R14, R13, R66, RZ ;  /* 0x000000420d0e7224 */ /* 0x000fe200078e02ff */
[----:B------:R-:W-:Y:S01]  /*e710*/  IADD3 R74, P4, PT, R17, R72, RZ ;  /* 0x00000048114a7210 */ /* 0x000fe20007f9e0ff */
[----:B------:R-:W-:Y:S01]  /*e720*/  IMAD R15, R15, R66, RZ ;  /* 0x000000420f0f7224 */ /* 0x000fe200078e02ff */
[----:B0-----:R-:W-:-:S02]  /*e730*/  IADD3 R26, P1, PT, R11, R72, RZ ;  /* 0x000000480b1a7210 */ /* 0x001fc40007f3e0ff */
        /* <DEDUP_REMOVED lines=9> */
[-C--:B------:R-:W-:Y:S01]  /*e7d0*/  LEA.HI.X.SX32 R59, R15, R78.reuse, 0x1, P3 ;  /* 0x0000004e0f3b7211 */ /* 0x080fe200018f0eff */
[----:B------:R-:W-:Y:S01]  /*e7e0*/  IMAD R41, R66, 0x2, R39 ;  /* 0x0000000242297824 */ /* 0x000fe200078e0227 */
[----:B------:R-:W-:Y:S02]  /*e7f0*/  LEA.HI.X.SX32 R15, R6, R78, 0x1, P0 ;  /* 0x0000004e060f7211 */ /* 0x000fe400000f0eff */
[CC--:B------:R-:W-:Y:S02]  /*e800*/  IADD3 R18, P0, PT, R8.reuse, R72.reuse, RZ ;  /* 0x0000004808127210 */ /* 0x0c0fe40007f1e0ff */
[C---:B------:R-:W-:Y:S02]  /*e810*/  IADD3 R22, P2, PT, R9.reuse, R72, RZ ;  /* 0x0000004809167210 */ /* 0x040fe40007f5e0ff */
[-C--:B------:R-:W-:Y:S01]  /*e820*/  LEA.HI.X.SX32 R19, R8, R78.reuse, 0x1, P0 ;  /* 0x0000004e08137211 */ /* 0x080fe200000f0eff */
[----:B------:R-:W-:Y:S01]  /*e830*/  IMAD R8, R66, 0x4, R41 ;  /* 0x0000000442087824 */ /* 0x000fe200078e0229 */
[----:B------:R-:W-:-:S02]  /*e840*/  LEA.HI.X.SX32 R23, R9, R78, 0x1, P2 ;  /* 0x0000004e09177211 */ /* 0x000fc400010f0eff */
[-C--:B------:R-:W-:Y:S01]  /*e850*/  IADD3 R24, P0, PT, R10, R72.reuse, RZ ;  /* 0x000000480a187210 */ /* 0x080fe20007f1e0ff */
[----:B------:R-:W-:Y:S01]  /*e860*/  IMAD R9, R66, 0x2, R8 ;  /* 0x0000000242097824 */ /* 0x000fe200078e0208 */
[----:B------:R-:W-:Y:S02]  /*e870*/  IADD3 R16, P1, PT, R7, R72, RZ ;  /* 0x0000004807107210 */ /* 0x000fe40007f3e0ff */
[----:B------:R-:W-:Y:S01]  /*e880*/  LEA.HI.X.SX32 R25, R10, R78, 0x1, P0 ;  /* 0x0000004e0a197211 */ /* 0x000fe200000f0eff */
[C---:B------:R-:W-:Y:S01]  /*e890*/  IMAD R10, R66.reuse, 0x2, R9 ;  /* 0x00000002420a7824 */ /* 0x040fe200078e0209 */
[----:B------:R-:W-:Y:S02]  /*e8a0*/  IADD3 R30, P2, PT, R31, R72, RZ ;  /* 0x000000481f1e7210 */ /* 0x000fe40007f5e0ff */
[-C--:B------:R-:W-:Y:S01]  /*e8b0*/  LEA.HI.X.SX32 R75, R17, R78.reuse, 0x1, P4 ;  /* 0x0000004e114b7211 */ /* 0x080fe200020f0eff */
[----:B------:R-:W-:Y:S01]  /*e8c0*/  IMAD R51, R66, 0x2, R10 ;  /* 0x0000000242337824 */ /* 0x000fe200078e020a */
[----:B------:R-:W-:-:S02]  /*e8d0*/  LEA.HI.X.SX32 R17, R7, R78, 0x1, P1 ;  /* 0x0000004e07117211 */ /* 0x000fc400008f0eff */
[----:B------:R-:W-:Y:S01]  /*e8e0*/  IADD3 R20, P1, PT, R5, R72, RZ ;  /* 0x0000004805147210 */ /* 0x000fe20007f3e0ff */
[C---:B------:R-:W-:Y:S01]  /*e8f0*/  IMAD R53, R66.reuse, 0x2, R51 ;  /* 0x0000000242357824 */ /* 0x040fe200078e0233 */
[----:B------:R-:W-:Y:S02]  /*e900*/  LEA.HI.X.SX32 R31, R31, R78, 0x1, P2 ;  /* 0x0000004e1f1f7211 */ /* 0x000fe400010f0eff */
[----:B------:R-:W-:Y:S02]  /*e910*/  IADD3 R36, P2, PT, R11, R72, RZ ;  /* 0x000000480b247210 */ /* 0x000fe40007f5e0ff */
[----:B------:R-:W-:Y:S02]  /*e920*/  LEA.HI.X.SX32 R21, R5, R78, 0x1, P1 ;  /* 0x0000004e05157211 */ /* 0x000fe400008f0eff */
[----:B------:R-:W-:Y:S02]  /*e930*/  IADD3 R28, P1, PT, R29, R72, RZ ;  /* 0x000000481d1c7210 */ /* 0x000fe40007f3e0ff */
[----:B------:R-:W-:Y:S01]  /*e940*/  LEA.HI.X.SX32 R37, R11, R78, 0x1, P2 ;  /* 0x0000004e0b257211 */ /* 0x000fe200010f0eff */
[----:B------:R-:W-:Y:S01]  /*e950*/  IMAD R11, R66, 0x2, R53 ;  /* 0x00000002420b7824 */ /* 0x000fe200078e0235 */
[----:B------:R-:W-:-:S02]  /*e960*/  IADD3 R32, P0, PT, R33, R72, RZ ;  /* 0x0000004821207210 */ /* 0x000fc40007f1e0ff */
[----:B------:R-:W-:Y:S01]  /*e970*/  LEA.HI.X.SX32 R29, R29, R78, 0x1, P1 ;  /* 0x0000004e1d1d7211 */ /* 0x000fe200008f0eff */
[----:B------:R-:W-:Y:S01]  /*e980*/  IMAD R57, R66, 0x2, R11 ;  /* 0x0000000242397824 */ /* 0x000fe200078e020b */
[-C--:B------:R-:W-:Y:S02]  /*e990*/  IADD3 R44, P2, PT, R8, R72.reuse, RZ ;  /* 0x00000048082c7210 */ /* 0x080fe40007f5e0ff */
[----:B------:R-:W-:Y:S02]  /*e9a0*/  IADD3 R34, P1, PT, R4, R72, RZ ;  /* 0x0000004804227210 */ /* 0x000fe40007f3e0ff */
[----:B------:R-:W-:Y:S02]  /*e9b0*/  LEA.HI.X.SX32 R33, R33, R78, 0x1, P0 ;  /* 0x0000004e21217211 */ /* 0x000fe400000f0eff */
[----:B------:R-:W-:Y:S02]  /*e9c0*/  IADD3 R38, P0, PT, R39, R72, RZ ;  /* 0x0000004827267210 */ /* 0x000fe40007f1e0ff */
[-C--:B------:R-:W-:Y:S01]  /*e9d0*/  LEA.HI.X.SX32 R45, R8, R78.reuse, 0x1, P2 ;  /* 0x0000004e082d7211 */ /* 0x080fe200010f0eff */
[----:B------:R-:W-:Y:S01]  /*e9e0*/  IMAD R8, R66, 0x4, R57 ;  /* 0x0000000442087824 */ /* 0x000fe200078e0239 */
[----:B------:R-:W-:-:S02]  /*e9f0*/  LEA.HI.X.SX32 R35, R4, R78, 0x1, P1 ;  /* 0x0000004e04237211 */ /* 0x000fc400008f0eff */
[----:B------:R-:W-:Y:S01]  /*ea00*/  IADD3 R40, P1, PT, R41, R72, RZ ;  /* 0x0000004829287210 */ /* 0x000fe20007f3e0ff */
[----:B------:R-:W-:Y:S01]  /*ea10*/  IMAD R63, R66, 0x2, R8 ;  /* 0x00000002423f7824 */ /* 0x000fe200078e0208 */
[----:B------:R-:W-:Y:S01]  /*ea20*/  LEA.HI.X.SX32 R39, R39, R78, 0x1, P0 ;  /* 0x0000004e27277211 */ /* 0x000fe200000f0eff */
[----:B------:R-:W0:Y:S01]  /*ea30*/  LDS.128 R4, [R76] ;  /* 0x000000004c047984 */ /* 0x000e220000000c00 */
[----:B------:R-:W-:Y:S02]  /*ea40*/  IADD3 R46, P0, PT, R9, R72, RZ ;  /* 0x00000048092e7210 */ /* 0x000fe40007f1e0ff */
[----:B------:R-:W-:Y:S02]  /*ea50*/  LEA.HI.X.SX32 R41, R41, R78, 0x1, P1 ;  /* 0x0000004e29297211 */ /* 0x000fe400008f0eff */
[----:B------:R-:W-:Y:S02]  /*ea60*/  IADD3 R48, P1, PT, R10, R72, RZ ;  /* 0x000000480a307210 */ /* 0x000fe40007f3e0ff */
[-C--:B------:R-:W-:Y:S01]  /*ea70*/  LEA.HI.X.SX32 R47, R9, R78.reuse, 0x1, P0 ;  /* 0x0000004e092f7211 */ /* 0x080fe200000f0eff */
[----:B------:R-:W-:Y:S01]  /*ea80*/  IMAD R9, R66, 0x2, R63 ;  /* 0x0000000242097824 */ /* 0x000fe200078e023f */
[----:B------:R-:W-:-:S02]  /*ea90*/  LEA.HI.X.SX32 R49, R10, R78, 0x1, P1 ;  /* 0x0000004e0a317211 */ /* 0x000fc400008f0eff */
[-C--:B------:R-:W-:Y:S01]  /*eaa0*/  IADD3 R54, P1, PT, R11, R72.reuse, RZ ;  /* 0x000000480b367210 */ /* 0x080fe20007f3e0ff */
[C---:B------:R-:W-:Y:S01]  /*eab0*/  IMAD R10, R66.reuse, 0x2, R9 ;  /* 0x00000002420a7824 */ /* 0x040fe200078e0209 */
[-C--:B------:R-:W-:Y:S02]  /*eac0*/  IADD3 R50, P2, PT, R51, R72.reuse, RZ ;  /* 0x0000004833327210 */ /* 0x080fe40007f5e0ff */
[----:B------:R-:W-:Y:S02]  /*ead0*/  IADD3 R52, P0, PT, R53, R72, RZ ;  /* 0x0000004835347210 */ /* 0x000fe40007f1e0ff */
[-C--:B------:R-:W-:Y:S01]  /*eae0*/  LEA.HI.X.SX32 R55, R11, R78.reuse, 0x1, P1 ;  /* 0x0000004e0b377211 */ /* 0x080fe200008f0eff */
[C---:B------:R-:W-:Y:S01]  /*eaf0*/  IMAD R11, R66.reuse, 0x2, R10 ;  /* 0x00000002420b7824 */ /* 0x040fe200078e020a */
[----:B------:R-:W-:Y:S02]  /*eb00*/  LEA.HI.X.SX32 R51, R51, R78, 0x1, P2 ;  /* 0x0000004e33337211 */ /* 0x000fe400010f0eff */
[----:B------:R-:W-:Y:S01]  /*eb10*/  IADD3 R56, P2, PT, R57, R72, RZ ;  /* 0x0000004839387210 */ /* 0x000fe20007f5e0ff */
[----:B------:R-:W-:Y:S01]  /*eb20*/  IMAD R71, R66, 0x2, R11 ;  /* 0x0000000242477824 */ /* 0x000fe200078e020b */
[----:B------:R-:W-:-:S02]  /*eb30*/  LEA.HI.X.SX32 R53, R53, R78, 0x1, P0 ;  /* 0x0000004e35357211 */ /* 0x000fc400000f0eff */
[C---:B------:R-:W-:Y:S02]  /*eb40*/  IADD3 R60, P0, PT, R8.reuse, R72, RZ ;  /* 0x00000048083c7210 */ /* 0x040fe40007f1e0ff */
[----:B------:R-:W-:Y:S02]  /*eb50*/  LEA.HI.X.SX32 R57, R57, R78, 0x1, P2 ;  /* 0x0000004e39397211 */ /* 0x000fe400010f0eff */
[-C--:B------:R-:W-:Y:S02]  /*eb60*/  IADD3 R62, P1, PT, R63, R72.reuse, RZ ;  /* 0x000000483f3e7210 */ /* 0x080fe40007f3e0ff */
[----:B------:R-:W-:Y:S02]  /*eb70*/  IADD3 R64, P2, PT, R9, R72, RZ ;  /* 0x0000004809407210 */ /* 0x000fe40007f5e0ff */
[-C--:B------:R-:W-:Y:S01]  /*eb80*/  LEA.HI.X.SX32 R61, R8, R78.reuse, 0x1, P0 ;  /* 0x0000004e083d7211 */ /* 0x080fe200000f0eff */
[----:B------:R-:W-:Y:S01]  /*eb90*/  IMAD R8, R66, 0x2, R71 ;  /* 0x0000000242087824 */ /* 0x000fe200078e0247 */
[----:B------:R-:W-:-:S02]  /*eba0*/  LEA.HI.X.SX32 R63, R63, R78, 0x1, P1 ;  /* 0x0000004e3f3f7211 */ /* 0x000fc400008f0eff */
[----:B------:R-:W-:Y:S02]  /*ebb0*/  LEA.HI.X.SX32 R65, R9, R78, 0x1, P2 ;  /* 0x0000004e09417211 */ /* 0x000fe400010f0eff */
[-C--:B------:R-:W-:Y:S02]  /*ebc0*/  IADD3 R66, P0, PT, R10, R72.reuse, RZ ;  /* 0x000000480a427210 */ /* 0x080fe40007f1e0ff */
[-C--:B------:R-:W-:Y:S02]  /*ebd0*/  IADD3 R68, P1, PT, R11, R72.reuse, RZ ;  /* 0x000000480b447210 */ /* 0x080fe40007f3e0ff */
[-C--:B------:R-:W-:Y:S02]  /*ebe0*/  IADD3 R70, P2, PT, R71, R72.reuse, RZ ;  /* 0x0000004847467210 */ /* 0x080fe40007f5e0ff */
[----:B------:R-:W-:Y:S02]  /*ebf0*/  IADD3 R72, P3, PT, R8, R72, RZ ;  /* 0x0000004808487210 */ /* 0x000fe40007f7e0ff */
[----:B------:R-:W-:-:S02]  /*ec00*/  LEA.HI.X.SX32 R67, R10, R78, 0x1, P0 ;  /* 0x0000004e0a437211 */ /* 0x000fc400000f0eff */
[-C--:B------:R-:W-:Y:S02]  /*ec10*/  LEA.HI.X.SX32 R69, R11, R78.reuse, 0x1, P1 ;  /* 0x0000004e0b457211 */ /* 0x080fe400008f0eff */
[----:B------:R-:W-:Y:S02]  /*ec20*/  LEA.HI.X.SX32 R73, R8, R78, 0x1, P3 ;  /* 0x0000004e08497211 */ /* 0x000fe400018f0eff */
[----:B------:R-:W1:Y:S01]  /*ec30*/  LDS.128 R8, [R76+0x800] ;  /* 0x000800004c087984 */ /* 0x000e620000000c00 */
[C---:B0-----:R-:W-:Y:S02]  /*ec40*/  PRMT R103, R4.reuse, 0x7770, RZ ;  /* 0x0000777004677816 */ /* 0x041fe400000000ff */
[C---:B------:R-:W-:Y:S02]  /*ec50*/  PRMT R101, R4.reuse, 0x7771, RZ ;  /* 0x0000777104657816 */ /* 0x040fe400000000ff */
[C---:B------:R-:W-:Y:S01]  /*ec60*/  PRMT R99, R4.reuse, 0x7772, RZ ;  /* 0x0000777204637816 */ /* 0x040fe200000000ff */
[----:B------:R-:W-:Y:S01]  /*ec70*/  STG.E.U8 desc[UR26][R12.64], R103 ;  /* 0x000000670c007986 */ /* 0x000fe2000c10111a */
[----:B------:R-:W-:-:S02]  /*ec80*/  PRMT R97, R4, 0x7773, RZ ;  /* 0x0000777304617816 */ /* 0x000fc400000000ff */
[C---:B------:R-:W-:Y:S01]  /*ec90*/  PRMT R95, R5.reuse, 0x7770, RZ ;  /* 0x00007770055f7816 */ /* 0x040fe200000000ff */
[----:B------:R-:W-:Y:S01]  /*eca0*/  STG.E.U8 desc[UR26][R14.64], R101 ;  /* 0x000000650e007986 */ /* 0x000fe2000c10111a */
[C---:B------:R-:W-:Y:S02]  /*ecb0*/  PRMT R93, R5.reuse, 0x7771, RZ ;  /* 0x00007771055d7816 */ /* 0x040fe400000000ff */
[C---:B------:R-:W-:Y:S01]  /*ecc0*/  PRMT R91, R5.reuse, 0x7772, RZ ;  /* 0x00007772055b7816 */ /* 0x040fe200000000ff */
[----:B------:R-:W-:Y:S01]  /*ecd0*/  STG.E.U8 desc[UR26][R16.64], R99 ;  /* 0x0000006310007986 */ /* 0x000fe2000c10111a */
[----:B------:R-:W-:Y:S02]  /*ece0*/  PRMT R89, R5, 0x7773, RZ ;  /* 0x0000777305597816 */ /* 0x000fe400000000ff */
[C---:B------:R-:W-:Y:S01]  /*ecf0*/  PRMT R87, R6.reuse, 0x7770, RZ ;  /* 0x0000777006577816 */ /* 0x040fe200000000ff */
[----:B------:R-:W-:Y:S01]  /*ed00*/  STG.E.U8 desc[UR26][R18.64], R97 ;  /* 0x0000006112007986 */ /* 0x000fe2000c10111a */
[----:B------:R-:W-:-:S02]  /*ed10*/  PRMT R85, R6, 0x7771, RZ ;  /* 0x0000777106557816 */ /* 0x000fc400000000ff */
[C---:B------:R-:W-:Y:S01]  /*ed20*/  PRMT R83, R6.reuse, 0x7772, RZ ;  /* 0x0000777206537816 */ /* 0x040fe200000000ff */
[----:B------:R-:W-:Y:S01]  /*ed30*/  STG.E.U8 desc[UR26][R20.64], R95 ;  /* 0x0000005f14007986 */ /* 0x000fe2000c10111a */
[----:B------:R-:W-:Y:S02]  /*ed40*/  PRMT R81, R6, 0x7773, RZ ;  /* 0x0000777306517816 */ /* 0x000fe400000000ff */
[C---:B------:R-:W-:Y:S01]  /*ed50*/  PRMT R5, R7.reuse, 0x7773, RZ ;  /* 0x0000777307057816 */ /* 0x040fe200000000ff */
[----:B------:R1:W-:Y:S01]  /*ed60*/  STG.E.U8 desc[UR26][R22.64], R93 ;  /* 0x0000005d16007986 */ /* 0x0003e2000c10111a */
[C---:B------:R-:W-:Y:S02]  /*ed70*/  PRMT R77, R7.reuse, 0x7772, RZ ;  /* 0x00007772074d7816 */ /* 0x040fe400000000ff */
[C---:B------:R-:W-:Y:S01]  /*ed80*/  PRMT R79, R7.reuse, 0x7771, RZ ;  /* 0x00007771074f7816 */ /* 0x040fe200000000ff */
[----:B------:R0:W-:Y:S01]  /*ed90*/  STG.E.U8 desc[UR26][R24.64], R91 ;  /* 0x0000005b18007986 */ /* 0x0001e2000c10111a */
[----:B------:R-:W-:-:S02]  /*eda0*/  PRMT R7, R7, 0x7770, RZ ;  /* 0x0000777007077816 */ /* 0x000fc400000000ff */
[----:B------:R-:W-:Y:S01]  /*edb0*/  LEA.HI.X.SX32 R71, R71, R78, 0x1, P2 ;  /* 0x0000004e47477211 */ /* 0x000fe200010f0eff */
[----:B------:R2:W-:Y:S01]  /*edc0*/  STG.E.U8 desc[UR26][R26.64], R89 ;  /* 0x000000591a007986 */ /* 0x0005e2000c10111a */
[----:B------:R-:W-:Y:S01]  /*edd0*/  LOP3.LUT R4, R0, 0xf0, RZ, 0xc0, !PT ;  /* 0x000000f000047812 */ /* 0x000fe200078ec0ff */
[----:B------:R-:W-:Y:S01]  /*ede0*/  IMAD.HI R0, R82, 0x4, RZ ;  /* 0x0000000452007827 */ /* 0x000fe200078e02ff */
[----:B------:R-:W-:Y:S01]  /*edf0*/  ISETP.GE.U32.AND P0, PT, R80, 0x40, PT ;  /* 0x000000405000780c */ /* 0x000fe20003f06070 */
[----:B------:R3:W-:Y:S01]  /*ee00*/  STG.E.U8 desc[UR26][R28.64], R87 ;  /* 0x000000571c007986 */ /* 0x0007e2000c10111a */
[----:B-1----:R-:W-:-:S03]  /*ee10*/  PRMT R93, R8, 0x7773, RZ ;  /* 0x00007773085d7816 */ /* 0x002fc600000000ff */
[----:B------:R-:W-:Y:S01]  /*ee20*/  STG.E.U8 desc[UR26][R30.64], R85 ;  /* 0x000000551e007986 */ /* 0x000fe2000c10111a */
[C---:B0-----:R-:W-:Y:S02]  /*ee30*/  PRMT R91, R8.reuse, 0x7772, RZ ;  /* 0x00007772085b7816 */ /* 0x041fe400000000ff */
[C---:B------:R-:W-:Y:S01]  /*ee40*/  PRMT R25, R9.reuse, 0x7771, RZ ;  /* 0x0000777109197816 */ /* 0x040fe200000000ff */
[----:B------:R-:W-:Y:S01]  /*ee50*/  STG.E.U8 desc[UR26][R32.64], R83 ;  /* 0x0000005320007986 */ /* 0x000fe2000c10111a */
[C---:B--2---:R-:W-:Y:S02]  /*ee60*/  PRMT R89, R8.reuse, 0x7771, RZ ;  /* 0x0000777108597816 */ /* 0x044fe400000000ff */
[C---:B------:R-:W-:Y:S01]  /*ee70*/  PRMT R27, R9.reuse, 0x7770, RZ ;  /* 0x00007770091b7816 */ /* 0x040fe200000000ff */
[----:B------:R-:W-:Y:S01]  /*ee80*/  STG.E.U8 desc[UR26][R34.64], R81 ;  /* 0x0000005122007986 */ /* 0x000fe2000c10111a */
[----:B---3--:R-:W-:Y:S02]  /*ee90*/  PRMT R29, R8, 0x7770, RZ ;  /* 0x00007770081d7816 */ /* 0x008fe400000000ff */
[C---:B------:R-:W-:Y:S01]  /*eea0*/  PRMT R23, R9.reuse, 0x7772, RZ ;  /* 0x0000777209177816 */ /* 0x040fe200000000ff */
[----:B------:R0:W-:Y:S01]  /*eeb0*/  STG.E.U8 desc[UR26][R36.64], R7 ;  /* 0x0000000724007986 */ /* 0x0001e2000c10111a */
        /* <DEDUP_REMOVED lines=8> */
[----:B------:R1:W-:Y:S01]  /*ef40*/  STG.E.U8 desc[UR26][R42.64], R5 ;  /* 0x000000052a007986 */ /* 0x0003e2000c10111a */
[----:B0-----:R-:W-:-:S03]  /*ef50*/  PRMT R7, R11, 0x7772, RZ ;  /* 0x000077720b077816 */ /* 0x001fc600000000ff */
[----:B------:R-:W-:Y:S04]  /*ef60*/  STG.E.U8 desc[UR26][R44.64], R29 ;  /* 0x0000001d2c007986 */ /* 0x000fe8000c10111a */
[----:B------:R-:W-:Y:S04]  /*ef70*/  STG.E.U8 desc[UR26][R46.64], R89 ;  /* 0x000000592e007986 */ /* 0x000fe8000c10111a */
[----:B------:R-:W-:Y:S01]  /*ef80*/  STG.E.U8 desc[UR26][R48.64], R91 ;  /* 0x0000005b30007986 */ /* 0x000fe2000c10111a */
[C---:B-1----:R-:W-:Y:S02]  /*ef90*/  PRMT R5, R11.reuse, 0x7773, RZ ;  /* 0x000077730b057816 */ /* 0x042fe400000000ff */
[----:B------:R-:W-:Y:S01]  /*efa0*/  PRMT R11, R11, 0x7770, RZ ;  /* 0x000077700b0b7816 */ /* 0x000fe200000000ff */
[----:B------:R-:W-:Y:S04]  /*efb0*/  STG.E.U8 desc[UR26][R50.64], R93 ;  /* 0x0000005d32007986 */ /* 0x000fe8000c10111a */
        /* <DEDUP_REMOVED lines=8> */
[----:B------:R0:W-:Y:S04]  /*f040*/  STG.E.U8 desc[UR26][R68.64], R11 ;  /* 0x0000000b44007986 */ /* 0x0001e8000c10111a */
[----:B------:R-:W-:Y:S04]  /*f050*/  STG.E.U8 desc[UR26][R70.64], R9 ;  /* 0x0000000946007986 */ /* 0x000fe8000c10111a */
[----:B------:R1:W-:Y:S04]  /*f060*/  STG.E.U8 desc[UR26][R72.64], R7 ;  /* 0x0000000748007986 */ /* 0x0003e8000c10111a */
[----:B------:R-:W-:Y:S01]  /*f070*/  STG.E.U8 desc[UR26][R74.64], R5 ;  /* 0x000000054a007986 */ /* 0x000fe2000c10111a */
[----:B0-----:R-:W0:Y:S08]  /*f080*/  LDC.64 R10, c[0x0][0x3a0] ;  /* 0x0000e800ff0a7b82 */ /* 0x001e300000000a00 */
[----:B------:R-:W-:Y:S01]  /*f090*/  BAR.SYNC.DEFER_BLOCKING 0x0 ;  /* 0x0000000000007b1d */ /* 0x000fe20000010000 */
[----:B-1----:R-:W-:-:S05]  /*f0a0*/  IMAD.SHL.U32 R7, R82, 0x4, RZ ;  /* 0x0000000452077824 */ /* 0x002fca00078e00ff */
[----:B------:R0:W-:Y:S02]  /*f0b0*/  STSM.16.M88 [R2], R3 ;  /* 0x0000000302007844 */ /* 0x0001e40000000000 */
[----:B------:R-:W-:Y:S01]  /*f0c0*/  BAR.SYNC.DEFER_BLOCKING 0x0 ;  /* 0x0000000000007b1d */ /* 0x000fe20000010000 */
[----:B0-----:R-:W-:-:S04]  /*f0d0*/  IADD3 R2, P1, P2, R7, UR6, R10 ;  /* 0x0000000607027c10 */ /* 0x001fc8000fa3e00a */
[----:B------:R-:W-:Y:S01]  /*f0e0*/  IADD3.X R3, PT, PT, R0, UR5, R11, P1, P2 ;  /* 0x0000000500037c10 */ /* 0x000fe20008fe440b */
[----:B------:R-:W0:Y:S04]  /*f0f0*/  LDSM.16.M88 R15, [R4+UR11] ;  /* 0x0000000b040f783b */ /* 0x000e280008000000 */
[----:B0-----:R0:W-:Y:S01]  /*f100*/  @!P0 STG.E desc[UR26][R2.64], R15 ;  /* 0x0000000f02008986 */ /* 0x0011e2000c10191a */
[----:B------:R-:W-:Y:S06]  /*f110*/  BAR.SYNC.DEFER_BLOCKING 0x0 ;  /* 0x0000000000007b1d */ /* 0x000fec0000010000 */
[----:B------:R-:W-:Y:S05]  /*f120*/  BRA.U UP1, `(.L_x_19) ;  /* 0x0000000101a07547 */ /* 0x000fea000b800000 */
[----:B------:R-:W1:Y:S01]  /*f130*/  S2UR UR5, SR_CgaCtaId ;  /* 0x00000000000579c3 */ /* 0x000e620000008800 */
[----:B------:R-:W-:Y:S01]  /*f140*/  NOP ;  /* 0x0000000000007918 */ /* 0x000fe20000000000 */
[----:B------:R-:W-:Y:S01]  /*f150*/  UMOV UR4, 0x50 ;  /* 0x0000005000047882 */ /* 0x000fe20000000000 */
[----:B------:R-:W-:Y:S02]  /*f160*/  IMAD.U32 R0, RZ, RZ, UR12 ;  /* 0x0000000cff007e24 */ /* 0x000fe4000f8e00ff */
[----:B0-----:R-:W-:Y:S02]  /*f170*/  IMAD.MOV.U32 R3, RZ, RZ, 0xf ;  /* 0x0000000fff037424 */ /* 0x001fe400078e00ff */
[----:B------:R-:W-:Y:S01]  /*f180*/  IMAD.MOV.U32 R7, RZ, RZ, 0x1 ;  /* 0x00000001ff077424 */ /* 0x000fe200078e00ff */
[----:B------:R-:W-:-:S04]  /*f190*/  LOP3.LUT R0, R0, 0xffff, RZ, 0xc0, !PT ;  /* 0x0000ffff00007812 */ /* 0x000fc800078ec0ff */
[----:B------:R-:W-:-:S05]  /*f1a0*/  SHF.R.U32.HI R0, RZ, 0x5, R0 ;  /* 0x00000005ff007819 */ /* 0x000fca0000011600 */
[----:B------:R-:W-:Y:S01]  /*f1b0*/  VIADD R2, R0, 0x10 ;  /* 0x0000001000027836 */ /* 0x000fe20000000000 */
[----:B------:R-:W-:Y:S01]  /*f1c0*/  SHF.L.U32 R0, R3, R0, RZ ;  /* 0x0000000003007219 */ /* 0x000fe200000006ff */
[----:B-1----:R-:W-:-:S03]  /*f1d0*/  ULEA UR6, UR5, UR4, 0x18 ;  /* 0x0000000405067291 */ /* 0x002fc6000f8ec0ff */
[----:B------:R-:W-:-:S04]  /*f1e0*/  SHF.L.U32 R3, R7, R2, RZ ;  /* 0x0000000207037219 */ /* 0x000fc800000006ff */
[----:B------:R-:W-:Y:S02]  /*f1f0*/  LOP3.LUT R0, R3, R0, RZ, 0xfc, !PT ;  /* 0x0000000003007212 */ /* 0x000fe400078efcff */
[----:B------:R-:W0:Y:S02]  /*f200*/  LDS R5, [UR6] ;  /* 0x00000006ff057984 */ /* 0x000e240008000800 */
[C---:B------:R-:W-:Y:S02]  /*f210*/  LOP3.LUT R2, R0.reuse, 0xffff, RZ, 0xc0, !PT ;  /* 0x0000ffff00027812 */ /* 0x040fe400078ec0ff */
[----:B0-----:R-:W-:-:S04]  /*f220*/  LOP3.LUT R3, R0, 0xffff, R5, 0x80, !PT ;  /* 0x0000ffff00037812 */ /* 0x001fc800078e8005 */
[----:B------:R-:W-:-:S13]  /*f230*/  ISETP.NE.AND P0, PT, R3, R2, PT ;  /* 0x000000020300720c */ /* 0x000fda0003f05270 */
[----:B------:R-:W-:Y:S05]  /*f240*/  @P0 BRA `(.L_x_20) ;  /* 0x0000000000500947 */ /* 0x000fea0003800000 */
[----:B------:R-:W-:Y:S02]  /*f250*/  SHF.R.U32.HI R5, RZ, 0x10, R5 ;  /* 0x00000010ff057819 */ /* 0x000fe40000011605 */
[----:B------:R-:W-:-:S04]  /*f260*/  SHF.R.U32.HI R2, RZ, 0x10, R0 ;  /* 0x00000010ff027819 */ /* 0x000fc80000011600 */
[----:B------:R-:W-:-:S04]  /*f270*/  LOP3.LUT R5, R5, R2, RZ, 0xc0, !PT ;  /* 0x0000000205057212 */ /* 0x000fc800078ec0ff */
[----:B------:R-:W-:-:S13]  /*f280*/  ISETP.NE.AND P0, PT, R5, R2, PT ;  /* 0x000000020500720c */ /* 0x000fda0003f05270 */
[----:B------:R-:W-:Y:S05]  /*f290*/  @P0 BRA `(.L_x_21) ;  /* 0x0000000000300947 */ /* 0x000fea0003800000 */
[----:B------:R-:W-:Y:S01]  /*f2a0*/  R2UR UR4, R0 ;  /* 0x00000000000472ca */ /* 0x000fe200000e0000 */
[----:B------:R-:W-:Y:S01]  /*f2b0*/  VOTEU.ANY UR5, UPT, PT ;  /* 0x0000000000057886 */ /* 0x000fe200038e0100 */
[----:B------:R-:W0:Y:S01]  /*f2c0*/  S2R R0, SR_LANEID ;  /* 0x0000000000007919 */ /* 0x000e220000000000 */
[----:B------:R-:W-:-:S10]  /*f2d0*/  UFLO.U32 UR5, UR5 ;  /* 0x00000005000572bd */ /* 0x000fd400080e0000 */
[----:B------:R-:W-:-:S06]  /*f2e0*/  ULOP3.LUT UR4, URZ, UR4, URZ, 0x33, !UPT ;  /* 0x00000004ff047292 */ /* 0x000fcc000f8e33ff */
[----:B------:R-:W-:-:S04]  /*f2f0*/  IMAD.U32 R2, RZ, RZ, UR4 ;  /* 0x00000004ff027e24 */ /* 0x000fc8000f8e00ff */
[----:B------:R-:W1:Y:S02]  /*f300*/  REDUX UR7, R2 ;  /* 0x00000000020773c4 */ /* 0x000e640000000000 */
[----:B------:R2:W-:Y:S01]  /*f310*/  UTCATOMSWS.AND URZ, UR4 ;  /* 0x0000000400ff79e3 */ /* 0x0005e20008000000 */
[----:B0-----:R-:W-:Y:S01]  /*f320*/  ISETP.EQ.U32.AND P0, PT, R0, UR5, PT ;  /* 0x0000000500007c0c */ /* 0x001fe2000bf02070 */
[----:B-1----:R-:W-:-:S12]  /*f330*/  IMAD.U32 R0, RZ, RZ, UR7 ;  /* 0x00000007ff007e24 */ /* 0x002fd8000f8e00ff */
[----:B------:R2:W-:Y:S01]  /*f340*/  @P0 ATOMS.AND RZ, [UR6], R0 ;  /* 0x00000000ffff098c */ /* 0x0005e2000a800006 */
[----:B------:R-:W-:Y:S05]  /*f350*/  BRA `(.L_x_19) ;  /* 0x0000000000147947 */ /* 0x000fea0003800000 */
.L_x_21:
[----:B------:R-:W-:-:S07]  /*f360*/  MOV R2, 0xf380 ;  /* 0x0000f38000027802 */ /* 0x000fce0000000f00 */
[----:B-----5:R-:W-:Y:S05]  /*f370*/  CALL.REL.NOINC `($__internal_0_$__cuda_sm10x_tcgen05_guardrail_trap_col_being_dealloced_not_returned_by_alloc) ;  /* 0x0000000000487944 */ /* 0x020fea0003c00000 */
[----:B------:R-:W-:Y:S05]  /*f380*/  BRA `(.L_x_19) ;  /* 0x0000000000087947 */ /* 0x000fea0003800000 */
.L_x_20:
[----:B------:R-:W-:-:S07]  /*f390*/  MOV R2, 0xf3b0 ;  /* 0x0000f3b000027802 */ /* 0x000fce0000000f00 */
[----:B-----5:R-:W-:Y:S05]  /*f3a0*/  CALL.REL.NOINC `($__internal_2_$__cuda_sm10x_tcgen05_guardrail_trap_unallocated_columns_being_dealloced) ;  /* 0x0000000000547944 */ /* 0x020fea0003c00000 */
.L_x_19:
[----:B------:R-:W-:Y:S01]  /*f3b0*/  NOP ;  /* 0x0000000000007918 */ /* 0x000fe20000000000 */
[----:B--2---:R-:W-:Y:S05]  /*f3c0*/  EXIT ;  /* 0x000000000000794d */ /* 0x004fea0003800000 */
.L_x_8:
[----:B------:R-:W1:Y:S02]  /*f3d0*/  SYNCS.PHASECHK.TRANS64.TRYWAIT P3, [UR11+0x4000], RZ ;  /* 0x004000ffff0075a7 */ /* 0x000e64000806110b */
[----:B-1----:R-:W-:Y:S05]  /*f3e0*/  @!P3 BRA `(.L_x_8) ;  /* 0xfffffffc00f8b947 */ /* 0x002fea000383ffff */
[----:B------:R-:W-:Y:S05]  /*f3f0*/  BRA `(.L_x_7) ;  /* 0xffffff3c00347947 */ /* 0x000fea000383ffff */
.L_x_13:
[----:B------:R-:W1:Y:S02]  /*f400*/  SYNCS.PHASECHK.TRANS64.TRYWAIT P2, [UR11+0x9010], RZ ;  /* 0x009010ffff0075a7 */ /* 0x000e64000804110b */
[----:B-1----:R-:W-:Y:S05]  /*f410*/  @!P2 BRA `(.L_x_13) ;  /* 0xfffffffc00f8a947 */ /* 0x002fea000383ffff */
[----:B------:R-:W-:Y:S05]  /*f420*/  BRA `(.L_x_22) ;  /* 0xffffff9c00dc7947 */ /* 0x000fea000383ffff */
.L_x_14:
[----:B------:R-:W-:-:S04]  /*f430*/  IMAD.U32 R59, RZ, RZ, UR6 ;  /* 0x00000006ff3b7e24 */ /* 0x000fc8000f8e00ff */
[----:B------:R-:W2:Y:S02]  /*f440*/  SYNCS.PHASECHK.TRANS64.TRYWAIT P1, [UR15], R59 ;  /* 0x0000003bff0075a7 */ /* 0x000ea4000802110f */
[----:B--2---:R-:W-:Y:S05]  /*f450*/  @!P1 BRA `(.L_x_14) ;  /* 0xfffffffc00f49947 */ /* 0x004fea000383ffff */
[----:B------:R-:W-:Y:S05]  /*f460*/  BRA `(.L_x_23) ;  /* 0xffffffc400007947 */ /* 0x000fea000383ffff */
.L_x_18:
[----:B------:R-:W0:Y:S02]  /*f470*/  SYNCS.PHASECHK.TRANS64.TRYWAIT P1, [UR15], R4 ;  /* 0x00000004ff0075a7 */ /* 0x000e24000802110f */
[----:B0-----:R-:W-:Y:S05]  /*f480*/  @!P1 BRA `(.L_x_18) ;  /* 0xfffffffc00f89947 */ /* 0x001fea000383ffff */
[----:B------:R-:W-:Y:S05]  /*f490*/  BRA `(.L_x_17) ;  /* 0xffffffe000407947 */ /* 0x000fea000383ffff */
        .weak           $__internal_0_$__cuda_sm10x_tcgen05_guardrail_trap_col_being_dealloced_not_returned_by_alloc
        .type           $__internal_0_$__cuda_sm10x_tcgen05_guardrail_trap_col_being_dealloced_not_returned_by_alloc,@function
        .size           $__internal_0_$__cuda_sm10x_tcgen05_guardrail_trap_col_being_dealloced_not_returned_by_alloc,($__internal_1_$__cuda_sm10x_tcgen05_guardrail_trap_phase_invalid_during_alloc - $__internal_0_$__cuda_sm10x_tcgen05_guardrail_trap_col_being_dealloced_not_returned_by_alloc)
$__internal_0_$__cuda_sm10x_tcgen05_guardrail_trap_col_being_dealloced_not_returned_by_alloc:
[----:B------:R-:W-:Y:S05]  /*f4a0*/  BPT.TRAP 0x1 ;  /* 0x000000040000795c */ /* 0x000fea0000300000 */
[----:B------:R-:W-:-:S04]  /*f4b0*/  IMAD.MOV.U32 R3, RZ, RZ, 0x0 ;  /* 0x00000000ff037424 */ /* 0x000fc800078e00ff */
[----:B------:R-:W-:Y:S05]  /*f4c0*/  RET.REL.NODEC R2 `(attn_fwd) ;  /* 0xffffff0802cc7950 */ /* 0x000fea0003c3ffff */
        .weak           $__internal_1_$__cuda_sm10x_tcgen05_guardrail_trap_phase_invalid_during_alloc
        .type           $__internal_1_$__cuda_sm10x_tcgen05_guardrail_trap_phase_invalid_during_alloc,@function
        .size           $__internal_1_$__cuda_sm10x_tcgen05_guardrail_trap_phase_invalid_during_alloc,($__internal_2_$__cuda_sm10x_tcgen05_guardrail_trap_unallocated_columns_being_dealloced - $__internal_1_$__cuda_sm10x_tcgen05_guardrail_trap_phase_invalid_during_alloc)
$__internal_1_$__cuda_sm10x_tcgen05_guardrail_trap_phase_invalid_during_alloc:
[----:B------:R-:W-:Y:S05]  /*f4d0*/  BPT.TRAP 0x1 ;  /* 0x000000040000795c */ /* 0x000fea0000300000 */
[----:B------:R-:W-:-:S04]  /*f4e0*/  IMAD.MOV.U32 R3, RZ, RZ, 0x0 ;  /* 0x00000000ff037424 */ /* 0x000fc800078e00ff */
[----:B------:R-:W-:Y:S05]  /*f4f0*/  RET.REL.NODEC R2 `(attn_fwd) ;  /* 0xffffff0802c07950 */ /* 0x000fea0003c3ffff */
        .weak           $__internal_2_$__cuda_sm10x_tcgen05_guardrail_trap_unallocated_columns_being_dealloced
        .type           $__internal_2_$__cuda_sm10x_tcgen05_guardrail_trap_unallocated_columns_being_dealloced,@function
        .size           $__internal_2_$__cuda_sm10x_tcgen05_guardrail_trap_unallocated_columns_being_dealloced,(.L_x_27 - $__internal_2_$__cuda_sm10x_tcgen05_guardrail_trap_unallocated_columns_being_dealloced)
$__internal_2_$__cuda_sm10x_tcgen05_guardrail_trap_unallocated_columns_being_dealloced:
[----:B------:R-:W-:Y:S05]  /*f500*/  BPT.TRAP 0x1 ;  /* 0x000000040000795c */ /* 0x000fea0000300000 */
[----:B------:R-:W-:-:S04]  /*f510*/  IMAD.MOV.U32 R3, RZ, RZ, 0x0 ;  /* 0x00000000ff037424 */ /* 0x000fc800078e00ff */
[----:B------:R-:W-:Y:S05]  /*f520*/  RET.REL.NODEC R2 `(attn_fwd) ;  /* 0xffffff0802b47950 */ /* 0x000fea0003c3ffff */
.L_x_24:
[----:B------:R-:W-:-:S00]  /*f530*/  BRA `(.L_x_24) ;  /* 0xfffffffc00fc7947 */ /* 0x000fc0000383ffff */
[----:B------:R-:W-:-:S00]  /*f540*/  NOP ;  /* 0x0000000000007918 */ /* 0x000fc00000000000 */
        /* <DEDUP_REMOVED lines=11> */
.L_x_27:


//--------------------- .nv.global.init           --------------------------
	.section	.nv.global.init,"aw",@progbits
.nv.global.init:
	.type		_$_str,@object
	.size		_$_str,(.L_3 - _$_str)
_$_str:
        /*0000*/ 	.byte	0x5f, 0x5f, 0x43, 0x55, 0x44, 0x41, 0x5f, 0x46, 0x54, 0x5a, 0x00
.L_3:


//--------------------- .nv.shared.attn_fwd       --------------------------
	.section	.nv.shared.attn_fwd,"aw",@nobits
	.sectionflags	@""
	.align	16
	.zero		1024


//--------------------- .nv.shared.reserved.0     --------------------------
	.section	.nv.shared.reserved.0,"aw",@nobits
	.align	8
	.weak		__nv_reservedSMEM_offset_0_alias
	.size		__nv_reservedSMEM_offset_0_alias, 0, 64
	.other		__nv_reservedSMEM_offset_0_alias,@"STO_CUDA_RESERVED_SHARED STV_DEFAULT"
__nv_reservedSMEM_offset_0_alias:
	.zero		0
.nv.shared.reserved.0:
	.zero		64
	.weak		__nv_reservedSMEM_allocation_phase
	.type		__nv_reservedSMEM_allocation_phase,@object
	.size		__nv_reservedSMEM_allocation_phase,(.L_0 - __nv_reservedSMEM_allocation_phase)
__nv_reservedSMEM_allocation_phase:
	.zero		1
.L_0:
	.zero		7
	.weak		__nv_reservedSMEM_devtool_atexit_pc
	.type		__nv_reservedSMEM_devtool_atexit_pc,@object
	.size		__nv_reservedSMEM_devtool_atexit_pc,(__nv_reservedSMEM_allocation_mask - __nv_reservedSMEM_devtool_atexit_pc)
__nv_reservedSMEM_devtool_atexit_pc:
	.zero		8
	.weak		__nv_reservedSMEM_allocation_mask
	.type		__nv_reservedSMEM_allocation_mask,@object
	.size		__nv_reservedSMEM_allocation_mask,(.L_2 - __nv_reservedSMEM_allocation_mask)
__nv_reservedSMEM_allocation_mask:
	.zero		4
.L_2:


//--------------------- .nv.constant0.attn_fwd    --------------------------
	.section	.nv.constant0.attn_fwd,"a",@progbits
	.sectionflags	@""
	.align	4
.nv.constant0.attn_fwd:
	.zero		1032


//--------------------- SYMBOLS --------------------------

	.type		.nv.reservedSmem.offset0,@object
	.size		.nv.reservedSmem.offset0,0x4
	.type		.nv.reservedSmem.cap,@object
	.size		.nv.reservedSmem.cap,0x4
